# CuTe-DSL kernel — source=fa4 family=fa4_fwd_sm100
# config = {"dtype": "BFloat16", "causal": true, "use_2cta": false, "q_stage": 1, "head_dim": 192, "head_dim_v": 128}


// ===== COMPILED SASS (sm_100a) =====

	.target	sm_100a

	.elftype	@"ET_EXEC"


//--------------------- .note.nv.tkinfo           --------------------------
	.section	.note.nv.tkinfo,"",@"SHT_NOTE"
	.sectionflags	@"SHF_NOTE_NV_TKINFO"
	.tkinfo
        /*0018*/ 	.word	0x00000081
        /*0030*/ 	.string	""
        /*0030*/ 	.string	"ptxas"
        /*0030*/ 	.string	"Cuda compilation tools, release 12.9, V12.9.83"
        /*0030*/ 	.string	"Build system must define TOOLS_VERSION_EXTENDED"
        /*0030*/ 	.string	"-O 3 -arch sm_100a "



//--------------------- .note.nv.cuver            --------------------------
	.section	.note.nv.cuver,"",@"SHT_NOTE"
	.sectionflags	@"SHF_NOTE_NV_CUVER"
        /*0018*/ 	.short	0x0001
        /*001a*/ 	.short	0x0064
        /*001c*/ 	.short	0x0001
        /*001e*/ 	.short	0x0000
        /*0020*/ 	.short	0x0001
        /*0022*/ 	.short	0x0000


//--------------------- .nv.info                  --------------------------
	.section	.nv.info,"",@"SHT_CUDA_INFO"
	.align	4


	//----- nvinfo : EIATTR_REGCOUNT
	.align		4
        /*0000*/ 	.byte	0x04, 0x2f
        /*0002*/ 	.short	(.L_4 - .L_3)
	.align		4
.L_3:
        /*0004*/ 	.word	index@(kernel_cutlass_kernel_flash_attncuteflash_fwd_sm100FlashAttentionForwardSm100_object_at__tensor0000o19211101213_tensor0000o19211101213_tensor0000o12810111213_tensor0000o12811101213_tensor_0)
        /*0008*/ 	.word	0x00000080


	//----- nvinfo : EIATTR_FRAME_SIZE
	.align		4
.L_4:
        /*000c*/ 	.byte	0x04, 0x11
        /*000e*/ 	.short	(.L_6 - .L_5)
	.align		4
.L_5:
        /*0010*/ 	.word	index@($__internal_2_$__cuda_sm10x_tcgen05_guardrail_trap_unallocated_columns_being_dealloced)
        /*0014*/ 	.word	0x00000000


	//----- nvinfo : EIATTR_FRAME_SIZE
	.align		4
.L_6:
        /*0018*/ 	.byte	0x04, 0x11
        /*001a*/ 	.short	(.L_8 - .L_7)
	.align		4
.L_7:
        /*001c*/ 	.word	index@($__internal_1_$__cuda_sm10x_tcgen05_guardrail_trap_phase_invalid_during_alloc)
        /*0020*/ 	.word	0x00000000


	//----- nvinfo : EIATTR_FRAME_SIZE
	.align		4
.L_8:
        /*0024*/ 	.byte	0x04, 0x11
        /*0026*/ 	.short	(.L_10 - .L_9)
	.align		4
.L_9:
        /*0028*/ 	.word	index@($__internal_0_$__cuda_sm10x_tcgen05_guardrail_trap_col_being_dealloced_not_returned_by_alloc)
        /*002c*/ 	.word	0x00000000


	//----- nvinfo : EIATTR_FRAME_SIZE
	.align		4
.L_10:
        /*0030*/ 	.byte	0x04, 0x11
        /*0032*/ 	.short	(.L_12 - .L_11)
	.align		4
.L_11:
        /*0034*/ 	.word	index@(kernel_cutlass_kernel_flash_attncuteflash_fwd_sm100FlashAttentionForwardSm100_object_at__tensor0000o19211101213_tensor0000o19211101213_tensor0000o12810111213_tensor0000o12811101213_tensor_0)
        /*0038*/ 	.word	0x00000000


	//----- nvinfo : EIATTR_MIN_STACK_SIZE
	.align		4
.L_12:
        /*003c*/ 	.byte	0x04, 0x12
        /*003e*/ 	.short	(.L_14 - .L_13)
	.align		4
.L_13:
        /*0040*/ 	.word	index@(kernel_cutlass_kernel_flash_attncuteflash_fwd_sm100FlashAttentionForwardSm100_object_at__tensor0000o19211101213_tensor0000o19211101213_tensor0000o12810111213_tensor0000o12811101213_tensor_0)
        /*0044*/ 	.word	0x00000000
.L_14:


//--------------------- .nv.info.kernel_cutlass_kernel_flash_attncuteflash_fwd_sm100FlashAttentionForwardSm100_object_at__tensor0000o19211101213_tensor0000o19211101213_tensor0000o12810111213_tensor0000o12811101213_tensor_0 --------------------------
	.section	.nv.info.kernel_cutlass_kernel_flash_attncuteflash_fwd_sm100FlashAttentionForwardSm100_object_at__tensor0000o19211101213_tensor0000o19211101213_tensor0000o12810111213_tensor0000o12811101213_tensor_0,"",@"SHT_CUDA_INFO"
	.sectionflags	@""
	.align	4


	//----- nvinfo : EIATTR_CUDA_API_VERSION
	.align		4
        /*0000*/ 	.byte	0x04, 0x37
        /*0002*/ 	.short	(.L_16 - .L_15)
.L_15:
        /*0004*/ 	.word	0x00000081


	//----- nvinfo : EIATTR_KPARAM_INFO
	.align		4
.L_16:
        /*0008*/ 	.byte	0x04, 0x17
        /*000a*/ 	.short	(.L_18 - .L_17)
.L_17:
        /*000c*/ 	.word	0x00000000
        /*0010*/ 	.short	0x0018
        /*0012*/ 	.short	0x02e4
        /*0014*/ 	.byte	0x00, 0xf0, 0x11, 0x00


	//----- nvinfo : EIATTR_KPARAM_INFO
	.align		4
.L_18:
        /*0018*/ 	.byte	0x04, 0x17
        /*001a*/ 	.short	(.L_20 - .L_19)
.L_19:
        /*001c*/ 	.word	0x00000000
        /*0020*/ 	.short	0x0017
        /*0022*/ 	.short	0x02d8
        /*0024*/ 	.byte	0x00, 0xf0, 0x31, 0x00


	//----- nvinfo : EIATTR_KPARAM_INFO
	.align		4
.L_20:
        /*0028*/ 	.byte	0x04, 0x17
        /*002a*/ 	.short	(.L_22 - .L_21)
.L_21:
        /*002c*/ 	.word	0x00000000
        /*0030*/ 	.short	0x0016
        /*0032*/ 	.short	0x02d4
        /*0034*/ 	.byte	0x00, 0xf0, 0x11, 0x00


	//----- nvinfo : EIATTR_KPARAM_INFO
	.align		4
.L_22:
        /*0038*/ 	.byte	0x04, 0x17
        /*003a*/ 	.short	(.L_24 - .L_23)
.L_23:
        /*003c*/ 	.word	0x00000000
        /*0040*/ 	.short	0x0015
        /*0042*/ 	.short	0x02c8
        /*0044*/ 	.byte	0x00, 0xf0, 0x31, 0x00


	//----- nvinfo : EIATTR_KPARAM_INFO
	.align		4
.L_24:
        /*0048*/ 	.byte	0x04, 0x17
        /*004a*/ 	.short	(.L_26 - .L_25)
.L_25:
        /*004c*/ 	.word	0x00000000
        /*0050*/ 	.short	0x0014
        /*0052*/ 	.short	0x02bc
        /*0054*/ 	.byte	0x00, 0xf0, 0x31, 0x00


	//----- nvinfo : EIATTR_KPARAM_INFO
	.align		4
.L_26:
        /*0058*/ 	.byte	0x04, 0x17
        /*005a*/ 	.short	(.L_28 - .L_27)
.L_27:
        /*005c*/ 	.word	0x00000000
        /*0060*/ 	.short	0x0013
        /*0062*/ 	.short	0x02b0
        /*0064*/ 	.byte	0x00, 0xf0, 0x31, 0x00


	//----- nvinfo : EIATTR_KPARAM_INFO
	.align		4
.L_28:
        /*0068*/ 	.byte	0x04, 0x17
        /*006a*/ 	.short	(.L_30 - .L_29)
.L_29:
        /*006c*/ 	.word	0x00000000
        /*0070*/ 	.short	0x0012
        /*0072*/ 	.short	0x02a4
        /*0074*/ 	.byte	0x00, 0xf0, 0x31, 0x00


	//----- nvinfo : EIATTR_KPARAM_INFO
	.align		4
.L_30:
        /*0078*/ 	.byte	0x04, 0x17
        /*007a*/ 	.short	(.L_32 - .L_31)
.L_31:
        /*007c*/ 	.word	0x00000000
        /*0080*/ 	.short	0x0011
        /*0082*/ 	.short	0x02a0
        /*0084*/ 	.byte	0x00, 0xf0, 0x11, 0x00


	//----- nvinfo : EIATTR_KPARAM_INFO
	.align		4
.L_32:
        /*0088*/ 	.byte	0x04, 0x17
        /*008a*/ 	.short	(.L_34 - .L_33)
.L_33:
        /*008c*/ 	.word	0x00000000
        /*0090*/ 	.short	0x0010
        /*0092*/ 	.short	0x029c
        /*0094*/ 	.byte	0x00, 0xf0, 0x11, 0x00


	//----- nvinfo : EIATTR_KPARAM_INFO
	.align		4
.L_34:
        /*0098*/ 	.byte	0x04, 0x17
        /*009a*/ 	.short	(.L_36 - .L_35)
.L_35:
        /*009c*/ 	.word	0x00000000
        /*00a0*/ 	.short	0x000f
        /*00a2*/ 	.short	0x0298
        /*00a4*/ 	.byte	0x00, 0xf0, 0x11, 0x00


	//----- nvinfo : EIATTR_KPARAM_INFO
	.align		4
.L_36:
        /*00a8*/ 	.byte	0x04, 0x17
        /*00aa*/ 	.short	(.L_38 - .L_37)
.L_37:
        /*00ac*/ 	.word	0x00000000
        /*00b0*/ 	.short	0x000e
        /*00b2*/ 	.short	0x0294
        /*00b4*/ 	.byte	0x00, 0xf0, 0x11, 0x00


	//----- nvinfo : EIATTR_KPARAM_INFO
	.align		4
.L_38:
        /*00b8*/ 	.byte	0x04, 0x17
        /*00ba*/ 	.short	(.L_40 - .L_39)
.L_39:
        /*00bc*/ 	.word	0x00000000
        /*00c0*/ 	.short	0x000d
        /*00c2*/ 	.short	0x0290
        /*00c4*/ 	.byte	0x00, 0xf0, 0x11, 0x00


	//----- nvinfo : EIATTR_KPARAM_INFO
	.align		4
.L_40:
        /*00c8*/ 	.byte	0x04, 0x17
        /*00ca*/ 	.short	(.L_42 - .L_41)
.L_41:
        /*00cc*/ 	.word	0x00000000
        /*00d0*/ 	.short	0x000c
        /*00d2*/ 	.short	0x028c
        /*00d4*/ 	.byte	0x00, 0xf0, 0x11, 0x00


	//----- nvinfo : EIATTR_KPARAM_INFO
	.align		4
.L_42:
        /*00d8*/ 	.byte	0x04, 0x17
        /*00da*/ 	.short	(.L_44 - .L_43)
.L_43:
        /*00dc*/ 	.word	0x00000000
        /*00e0*/ 	.short	0x000b
        /*00e2*/ 	.short	0x0287
        /*00e4*/ 	.byte	0x00, 0xf0, 0x0d, 0x00


	//----- nvinfo : EIATTR_KPARAM_INFO
	.align		4
.L_44:
        /*00e8*/ 	.byte	0x04, 0x17
        /*00ea*/ 	.short	(.L_46 - .L_45)
.L_45:
        /*00ec*/ 	.word	0x00000000
        /*00f0*/ 	.short	0x000a
        /*00f2*/ 	.short	0x0284
        /*00f4*/ 	.byte	0x00, 0xf0, 0x0d, 0x00


	//----- nvinfo : EIATTR_KPARAM_INFO
	.align		4
.L_46:
        /*00f8*/ 	.byte	0x04, 0x17
        /*00fa*/ 	.short	(.L_48 - .L_47)
.L_47:
        /*00fc*/ 	.word	0x00000000
        /*0100*/ 	.short	0x0009
        /*0102*/ 	.short	0x0280
        /*0104*/ 	.byte	0x00, 0xf0, 0x11, 0x00


	//----- nvinfo : EIATTR_KPARAM_INFO
	.align		4
.L_48:
        /*0108*/ 	.byte	0x04, 0x17
        /*010a*/ 	.short	(.L_50 - .L_49)
.L_49:
        /*010c*/ 	.word	0x00000000
        /*0110*/ 	.short	0x0008
        /*0112*/ 	.short	0x0200
        /*0114*/ 	.byte	0x00, 0xf0, 0x01, 0x02


	//----- nvinfo : EIATTR_KPARAM_INFO
	.align		4
.L_50:
        /*0118*/ 	.byte	0x04, 0x17
        /*011a*/ 	.short	(.L_52 - .L_51)
.L_51:
        /*011c*/ 	.word	0x00000000
        /*0120*/ 	.short	0x0007
        /*0122*/ 	.short	0x0180
        /*0124*/ 	.byte	0x00, 0xf0, 0x01, 0x02


	//----- nvinfo : EIATTR_KPARAM_INFO
	.align		4
.L_52:
        /*0128*/ 	.byte	0x04, 0x17
        /*012a*/ 	.short	(.L_54 - .L_53)
.L_53:
        /*012c*/ 	.word	0x00000000
        /*0130*/ 	.short	0x0006
        /*0132*/ 	.short	0x0100
        /*0134*/ 	.byte	0x00, 0xf0, 0x01, 0x02


	//----- nvinfo : EIATTR_KPARAM_INFO
	.align		4
.L_54:
        /*0138*/ 	.byte	0x04, 0x17
        /*013a*/ 	.short	(.L_56 - .L_55)
.L_55:
        /*013c*/ 	.word	0x00000000
        /*0140*/ 	.short	0x0005
        /*0142*/ 	.short	0x0080
        /*0144*/ 	.byte	0x00, 0xf0, 0x01, 0x02


	//----- nvinfo : EIATTR_KPARAM_INFO
	.align		4
.L_56:
        /*0148*/ 	.byte	0x04, 0x17
        /*014a*/ 	.short	(.L_58 - .L_57)
.L_57:
        /*014c*/ 	.word	0x00000000
        /*0150*/ 	.short	0x0004
        /*0152*/ 	.short	0x0030
        /*0154*/ 	.byte	0x00, 0xf0, 0xa1, 0x00


	//----- nvinfo : EIATTR_KPARAM_INFO
	.align		4
.L_58:
        /*0158*/ 	.byte	0x04, 0x17
        /*015a*/ 	.short	(.L_60 - .L_59)
.L_59:
        /*015c*/ 	.word	0x00000000
        /*0160*/ 	.short	0x0003
        /*0162*/ 	.short	0x0024
        /*0164*/ 	.byte	0x00, 0xf0, 0x31, 0x00


	//----- nvinfo : EIATTR_KPARAM_INFO
	.align		4
.L_60:
        /*0168*/ 	.byte	0x04, 0x17
        /*016a*/ 	.short	(.L_62 - .L_61)
.L_61:
        /*016c*/ 	.word	0x00000000
        /*0170*/ 	.short	0x0002
        /*0172*/ 	.short	0x0018
        /*0174*/ 	.byte	0x00, 0xf0, 0x31, 0x00


	//----- nvinfo : EIATTR_KPARAM_INFO
	.align		4
.L_62:
        /*0178*/ 	.byte	0x04, 0x17
        /*017a*/ 	.short	(.L_64 - .L_63)
.L_63:
        /*017c*/ 	.word	0x00000000
        /*0180*/ 	.short	0x0001
        /*0182*/ 	.short	0x000c
        /*0184*/ 	.byte	0x00, 0xf0, 0x31, 0x00


	//----- nvinfo : EIATTR_KPARAM_INFO
	.align		4
.L_64:
        /*0188*/ 	.byte	0x04, 0x17
        /*018a*/ 	.short	(.L_66 - .L_65)
.L_65:
        /*018c*/ 	.word	0x00000000
        /*0190*/ 	.short	0x0000
        /*0192*/ 	.short	0x0000
        /*0194*/ 	.byte	0x00, 0xf0, 0x31, 0x00


	//----- nvinfo : EIATTR_AT_ENTRY_FRAGMENTS
	.align		4
.L_66:
        /*0198*/ 	.byte	0x04, 0x4f
        /*019a*/ 	.short	(.L_68 - .L_67)


	//   ....[0]....
.L_67:
        /*019c*/ 	.word	0x00000004


	//----- nvinfo : EIATTR_RESERVED_SMEM_USED
	.align		4
.L_68:
        /*01a0*/ 	.byte	0x01, 0x41
	.zero		2


	//----- nvinfo : EIATTR_SPARSE_MMA_MASK
	.align		4
        /*01a4*/ 	.byte	0x03, 0x50
        /*01a6*/ 	.short	0x0000


	//----- nvinfo : EIATTR_TCGEN05_1CTA_USED
	.align		4
        /*01a8*/ 	.byte	0x01, 0x51
	.zero		2


	//----- nvinfo : EIATTR_MAXREG_COUNT
	.align		4
        /*01ac*/ 	.byte	0x03, 0x1b
        /*01ae*/ 	.short	0x0080


	//----- nvinfo : EIATTR_NUM_BARRIERS
	.align		4
        /*01b0*/ 	.byte	0x02, 0x4c
        /*01b2*/ 	.byte	0x10
	.zero		1


	//----- nvinfo : EIATTR_INT_WARP_WIDE_INSTR_OFFSETS
	.align		4
        /*01b4*/ 	.byte	0x04, 0x31
        /*01b6*/ 	.short	(.L_70 - .L_69)


	//   ....[0]....
.L_69:
        /*01b8*/ 	.word	0x00002e00


	//   ....[1]....
        /*01bc*/ 	.word	0x00002e30


	//----- nvinfo : EIATTR_COOP_GROUP_MASK_REGIDS
	.align		4
.L_70:
        /*01c0*/ 	.byte	0x04, 0x29
        /*01c2*/ 	.short	(.L_72 - .L_71)


	//   ....[0]....
.L_71:
        /*01c4*/ 	.word	0xffffffff


	//   ....[1]....
        /*01c8*/ 	.word	0xffffffff


	//   ....[2]....
        /*01cc*/ 	.word	0xffffffff


	//   ....[3]....
        /*01d0*/ 	.word	0xffffffff


	//   ....[4]....
        /*01d4*/ 	.word	0xffffffff


	//   ....[5]....
        /*01d8*/ 	.word	0xffffffff


	//   ....[6]....
        /*01dc*/ 	.word	0xffffffff


	//   ....[7]....
        /*01e0*/ 	.word	0xffffffff


	//   ....[8]....
        /*01e4*/ 	.word	0xffffffff


	//----- nvinfo : EIATTR_COOP_GROUP_INSTR_OFFSETS
	.align		4
.L_72:
        /*01e8*/ 	.byte	0x04, 0x28
        /*01ea*/ 	.short	(.L_74 - .L_73)


	//   ....[0]....
.L_73:
        /*01ec*/ 	.word	0x00000bc0


	//   ....[1]....
        /*01f0*/ 	.word	0x00000e80


	//   ....[2]....
        /*01f4*/ 	.word	0x00001060


	//   ....[3]....
        /*01f8*/ 	.word	0x00002d10


	//   ....[4]....
        /*01fc*/ 	.word	0x00002ee0


	//   ....[5]....
        /*0200*/ 	.word	0x00006e70


	//   ....[6]....
        /*0204*/ 	.word	0x00009210


	//   ....[7]....
        /*0208*/ 	.word	0x0000b0e0


	//   ....[8]....
        /*020c*/ 	.word	0x0000be10


	//----- nvinfo : EIATTR_REG_RECONFIG
	.align		4
.L_74:
        /*0210*/ 	.byte	0x01, 0x54
	.zero		2


	//----- nvinfo : EIATTR_VRC_CTA_INIT_COUNT
	.align		4
        /*0214*/ 	.byte	0x02, 0x4a
        /*0216*/ 	.byte	0x80
	.zero		1


	//----- nvinfo : EIATTR_MBARRIER_INSTR_OFFSETS
	.align		4
        /*0218*/ 	.byte	0x04, 0x39
        /*021a*/ 	.short	(.L_76 - .L_75)


	//   ....[0]....
.L_75:
        /*021c*/ 	.word	0x000002c0
        /*0220*/ 	.word	0x000000ff
        /*0224*/ 	.word	0x00000000
        /*0228*/ 	.short	0x0100
        /*022a*/ 	.byte	0x04
	.zero		1


	//   ....[1]....
        /*022c*/ 	.word	0x000002d0
        /*0230*/ 	.word	0x000000ff
        /*0234*/ 	.word	0x00000008
        /*0238*/ 	.short	0x0100
        /*023a*/ 	.byte	0x04
	.zero		1


	//   ....[2]....
        /*023c*/ 	.word	0x000002e0
        /*0240*/ 	.word	0x000000ff
        /*0244*/ 	.word	0x00000010
        /*0248*/ 	.short	0x0100
        /*024a*/ 	.byte	0x04
	.zero		1


	//   ....[3]....
        /*024c*/ 	.word	0x000002f0
        /*0250*/ 	.word	0x000000ff
        /*0254*/ 	.word	0x00000018
        /*0258*/ 	.short	0x0100
        /*025a*/ 	.byte	0x04
	.zero		1


	//   ....[4]....
        /*025c*/ 	.word	0x00000300
        /*0260*/ 	.word	0x000000ff
        /*0264*/ 	.word	0x00000020
        /*0268*/ 	.short	0x0100
        /*026a*/ 	.byte	0x04
	.zero		1


	//   ....[5]....
        /*026c*/ 	.word	0x00000310
        /*0270*/ 	.word	0x000000ff
        /*0274*/ 	.word	0x00000028
        /*0278*/ 	.short	0x0100
        /*027a*/ 	.byte	0x04
	.zero		1


	//   ....[6]....
        /*027c*/ 	.word	0x00000320
        /*0280*/ 	.word	0x000000ff
        /*0284*/ 	.word	0x00000030
        /*0288*/ 	.short	0x0100
        /*028a*/ 	.byte	0x04
	.zero		1


	//   ....[7]....
        /*028c*/ 	.word	0x00000330
        /*0290*/ 	.word	0x000000ff
        /*0294*/ 	.word	0x00000038
        /*0298*/ 	.short	0x0100
        /*029a*/ 	.byte	0x04
	.zero		1


	//   ....[8]....
        /*029c*/ 	.word	0x00000340
        /*02a0*/ 	.word	0x000000ff
        /*02a4*/ 	.word	0x00000040
        /*02a8*/ 	.short	0x0100
        /*02aa*/ 	.byte	0x04
	.zero		1


	//   ....[9]....
        /*02ac*/ 	.word	0x00000350
        /*02b0*/ 	.word	0x000000ff
        /*02b4*/ 	.word	0x00000048
        /*02b8*/ 	.short	0x0100
        /*02ba*/ 	.byte	0x04
	.zero		1


	//   ....[10]....
        /*02bc*/ 	.word	0x00000360
        /*02c0*/ 	.word	0x000000ff
        /*02c4*/ 	.word	0x00000050
        /*02c8*/ 	.short	0x0100
        /*02ca*/ 	.byte	0x04
	.zero		1


	//   ....[11]....
        /*02cc*/ 	.word	0x00000370
        /*02d0*/ 	.word	0x000000ff
        /*02d4*/ 	.word	0x00000058
        /*02d8*/ 	.short	0x0100
        /*02da*/ 	.byte	0x04
	.zero		1


	//   ....[12]....
        /*02dc*/ 	.word	0x00000380
        /*02e0*/ 	.word	0x000000ff
        /*02e4*/ 	.word	0x00000060
        /*02e8*/ 	.short	0x0100
        /*02ea*/ 	.byte	0x04
	.zero		1


	//   ....[13]....
        /*02ec*/ 	.word	0x00000390
        /*02f0*/ 	.word	0x000000ff
        /*02f4*/ 	.word	0x00000068
        /*02f8*/ 	.short	0x0100
        /*02fa*/ 	.byte	0x04
	.zero		1


	//   ....[14]....
        /*02fc*/ 	.word	0x000003a0
        /*0300*/ 	.word	0x000000ff
        /*0304*/ 	.word	0x00000070
        /*0308*/ 	.short	0x0100
        /*030a*/ 	.byte	0x04
	.zero		1


	//   ....[15]....
        /*030c*/ 	.word	0x000003b0
        /*0310*/ 	.word	0x000000ff
        /*0314*/ 	.word	0x00000078
        /*0318*/ 	.short	0x0100
        /*031a*/ 	.byte	0x04
	.zero		1


	//   ....[16]....
        /*031c*/ 	.word	0x000003c0
        /*0320*/ 	.word	0x000000ff
        /*0324*/ 	.word	0x00000080
        /*0328*/ 	.short	0x0100
        /*032a*/ 	.byte	0x04
	.zero		1


	//   ....[17]....
        /*032c*/ 	.word	0x000003d0
        /*0330*/ 	.word	0x000000ff
        /*0334*/ 	.word	0x00000088
        /*0338*/ 	.short	0x0100
        /*033a*/ 	.byte	0x04
	.zero		1


	//   ....[18]....
        /*033c*/ 	.word	0x00000ab0
        /*0340*/ 	.word	0x000000ff
        /*0344*/ 	.word	0x00000080
        /*0348*/ 	.short	0x010a
        /*034a*/ 	.byte	0x04
	.zero		1


	//   ....[19]....
        /*034c*/ 	.word	0x00000b70
        /*0350*/ 	.word	0x000000ff
        /*0354*/ 	.word	0x00000088
        /*0358*/ 	.short	0x0101
        /*035a*/ 	.byte	0x04
	.zero		1


	//   ....[20]....
        /*035c*/ 	.word	0x00001170
        /*0360*/ 	.word	0x000000ff
        /*0364*/ 	.word	0x00000000
        /*0368*/ 	.short	0x010a
        /*036a*/ 	.byte	0x07
	.zero		1


	//   ....[21]....
        /*036c*/ 	.word	0x00001190
        /*0370*/ 	.word	0x000000ff
        /*0374*/ 	.word	0x00000010
        /*0378*/ 	.short	0x010a
        /*037a*/ 	.byte	0x07
	.zero		1


	//   ....[22]....
        /*037c*/ 	.word	0x00001cf0
        /*0380*/ 	.word	0x000000ff
        /*0384*/ 	.word	0x00000010
        /*0388*/ 	.short	0x010a
        /*038a*/ 	.byte	0x12
	.zero		1


	//   ....[23]....
        /*038c*/ 	.word	0x00001d60
        /*0390*/ 	.word	0x000000ff
        /*0394*/ 	.word	0x00000048
        /*0398*/ 	.short	0x010a
        /*039a*/ 	.byte	0x07
	.zero		1


	//   ....[24]....
        /*039c*/ 	.word	0x00002000
        /*03a0*/ 	.word	0x000000ff
        /*03a4*/ 	.word	0x00000050
        /*03a8*/ 	.short	0x010a
        /*03aa*/ 	.byte	0x07
	.zero		1


	//   ....[25]....
        /*03ac*/ 	.word	0x00002180
        /*03b0*/ 	.word	0x000000ff
        /*03b4*/ 	.word	0x00000010
        /*03b8*/ 	.short	0x010a
        /*03ba*/ 	.byte	0x17
	.zero		1


	//   ....[26]....
        /*03bc*/ 	.word	0x000025f0
        /*03c0*/ 	.word	0x000000ff
        /*03c4*/ 	.word	0x00000010
        /*03c8*/ 	.short	0x010a
        /*03ca*/ 	.byte	0x13
	.zero		1


	//   ....[27]....
        /*03cc*/ 	.word	0x00002610
        /*03d0*/ 	.word	0x000000ff
        /*03d4*/ 	.word	0x00000048
        /*03d8*/ 	.short	0x010a
        /*03da*/ 	.byte	0x07
	.zero		1


	//   ....[28]....
        /*03dc*/ 	.word	0x00002a80
        /*03e0*/ 	.word	0x000000ff
        /*03e4*/ 	.word	0x00000050
        /*03e8*/ 	.short	0x010a
        /*03ea*/ 	.byte	0x12
	.zero		1


	//   ....[29]....
        /*03ec*/ 	.word	0x00003320
        /*03f0*/ 	.word	0x000000ff
        /*03f4*/ 	.word	0x00000028
        /*03f8*/ 	.short	0x010a
        /*03fa*/ 	.byte	0x11
	.zero		1


	//   ....[30]....
        /*03fc*/ 	.word	0x00003420
        /*0400*/ 	.word	0x000000ff
        /*0404*/ 	.word	0x00000030
        /*0408*/ 	.short	0x010a
        /*040a*/ 	.byte	0x11
	.zero		1


	//   ....[31]....
        /*040c*/ 	.word	0x000037d0
        /*0410*/ 	.word	0x000000ff
        /*0414*/ 	.word	0x00000008
        /*0418*/ 	.short	0x010a
        /*041a*/ 	.byte	0x11
	.zero		1


	//   ....[32]....
        /*041c*/ 	.word	0x000039c0
        /*0420*/ 	.word	0x000000ff
        /*0424*/ 	.word	0x00000030
        /*0428*/ 	.short	0x010a
        /*042a*/ 	.byte	0x11
	.zero		1


	//   ....[33]....
        /*042c*/ 	.word	0x00003d20
        /*0430*/ 	.word	0x000000ff
        /*0434*/ 	.word	0x00000028
        /*0438*/ 	.short	0x010a
        /*043a*/ 	.byte	0x09
	.zero		1


	//   ....[34]....
        /*043c*/ 	.word	0x00003eb0
        /*0440*/ 	.word	0x000000ff
        /*0444*/ 	.word	0x00000030
        /*0448*/ 	.short	0x010a
        /*044a*/ 	.byte	0x11
	.zero		1


	//   ....[35]....
        /*044c*/ 	.word	0x00003f80
        /*0450*/ 	.word	0x000000ff
        /*0454*/ 	.word	0x00000028
        /*0458*/ 	.short	0x010a
        /*045a*/ 	.byte	0x05
	.zero		1


	//   ....[36]....
        /*045c*/ 	.word	0x00004240
        /*0460*/ 	.word	0x000000ff
        /*0464*/ 	.word	0x00000028
        /*0468*/ 	.short	0x010a
        /*046a*/ 	.byte	0x04
	.zero		1


	//   ....[37]....
        /*046c*/ 	.word	0x000042a0
        /*0470*/ 	.word	0x000000ff
        /*0474*/ 	.word	0x00000008
        /*0478*/ 	.short	0x010a
        /*047a*/ 	.byte	0x06
	.zero		1


	//   ....[38]....
        /*047c*/ 	.word	0x00004460
        /*0480*/ 	.word	0x000000ff
        /*0484*/ 	.word	0x00000078
        /*0488*/ 	.short	0x010a
        /*048a*/ 	.byte	0x07
	.zero		1


	//   ....[39]....
        /*048c*/ 	.word	0x00004560
        /*0490*/ 	.word	0x000000ff
        /*0494*/ 	.word	0x00000040
        /*0498*/ 	.short	0x010a
        /*049a*/ 	.byte	0x07
	.zero		1


	//   ....[40]....
        /*049c*/ 	.word	0x00006d10
        /*04a0*/ 	.word	0x000000ff
        /*04a4*/ 	.word	0x00000048
        /*04a8*/ 	.short	0x0101
        /*04aa*/ 	.byte	0x07
	.zero		1


	//   ....[41]....
        /*04ac*/ 	.word	0x00006e80
        /*04b0*/ 	.word	0x000000ff
        /*04b4*/ 	.word	0x00000050
        /*04b8*/ 	.short	0x0101
        /*04ba*/ 	.byte	0x07
	.zero		1


	//   ....[42]....
        /*04bc*/ 	.word	0x00006eb0
        /*04c0*/ 	.word	0x000000ff
        /*04c4*/ 	.word	0x00000078
        /*04c8*/ 	.short	0x010a
        /*04ca*/ 	.byte	0x07
	.zero		1


	//   ....[43]....
        /*04cc*/ 	.word	0x00007050
        /*04d0*/ 	.word	0x000000ff
        /*04d4*/ 	.word	0x00000040
        /*04d8*/ 	.short	0x010a
        /*04da*/ 	.byte	0x07
	.zero		1


	//   ....[44]....
        /*04dc*/ 	.word	0x00008f00
        /*04e0*/ 	.word	0x000000ff
        /*04e4*/ 	.word	0x00000048
        /*04e8*/ 	.short	0x0101
        /*04ea*/ 	.byte	0x07
	.zero		1


	//   ....[45]....
        /*04ec*/ 	.word	0x00009230
        /*04f0*/ 	.word	0x000000ff
        /*04f4*/ 	.word	0x00000050
        /*04f8*/ 	.short	0x0101
        /*04fa*/ 	.byte	0x07
	.zero		1


	//   ....[46]....
        /*04fc*/ 	.word	0x00009240
        /*0500*/ 	.word	0x000000ff
        /*0504*/ 	.word	0x00000078
        /*0508*/ 	.short	0x010a
        /*050a*/ 	.byte	0x07
	.zero		1


	//   ....[47]....
        /*050c*/ 	.word	0x00009850
        /*0510*/ 	.word	0x000000ff
        /*0514*/ 	.word	0x00000040
        /*0518*/ 	.short	0x010a
        /*051a*/ 	.byte	0x07
	.zero		1


	//   ....[48]....
        /*051c*/ 	.word	0x0000ae50
        /*0520*/ 	.word	0x000000ff
        /*0524*/ 	.word	0x00000048
        /*0528*/ 	.short	0x0101
        /*052a*/ 	.byte	0x07
	.zero		1


	//   ....[49]....
        /*052c*/ 	.word	0x0000b100
        /*0530*/ 	.word	0x000000ff
        /*0534*/ 	.word	0x00000050
        /*0538*/ 	.short	0x0101
        /*053a*/ 	.byte	0x07
	.zero		1


	//   ....[50]....
        /*053c*/ 	.word	0x0000b110
        /*0540*/ 	.word	0x000000ff
        /*0544*/ 	.word	0x00000078
        /*0548*/ 	.short	0x010a
        /*054a*/ 	.byte	0x07
	.zero		1


	//   ....[51]....
        /*054c*/ 	.word	0x0000b6b0
        /*0550*/ 	.word	0x00000004
        /*0554*/ 	.word	0x00000078
        /*0558*/ 	.short	0x010a
        /*055a*/ 	.byte	0xff
	.zero		1


	//   ....[52]....
        /*055c*/ 	.word	0x0000bac0
        /*0560*/ 	.word	0x000000ff
        /*0564*/ 	.word	0x00000048
        /*0568*/ 	.short	0x0101
        /*056a*/ 	.byte	0x07
	.zero		1


	//   ....[53]....
        /*056c*/ 	.word	0x0000bce0
        /*0570*/ 	.word	0x000000ff
        /*0574*/ 	.word	0x00000078
        /*0578*/ 	.short	0x0101
        /*057a*/ 	.byte	0x07
	.zero		1


	//   ....[54]....
        /*057c*/ 	.word	0x0000c370
        /*0580*/ 	.word	0x000000ff
        /*0584*/ 	.word	0x00000048
        /*0588*/ 	.short	0x0101
        /*058a*/ 	.byte	0x07
	.zero		1


	//   ....[55]....
        /*058c*/ 	.word	0x0000c3a0
        /*0590*/ 	.word	0x000000ff
        /*0594*/ 	.word	0x00000078
        /*0598*/ 	.short	0x0101
        /*059a*/ 	.byte	0x07
	.zero		1


	//   ....[56]....
        /*059c*/ 	.word	0x0000c430
        /*05a0*/ 	.word	0x000000ff
        /*05a4*/ 	.word	0x00000078
        /*05a8*/ 	.short	0x0101
        /*05aa*/ 	.byte	0x07
	.zero		1


	//   ....[57]....
        /*05ac*/ 	.word	0x0000c440
        /*05b0*/ 	.word	0x000000ff
        /*05b4*/ 	.word	0x00000060
        /*05b8*/ 	.short	0x010a
        /*05ba*/ 	.byte	0x07
	.zero		1


	//   ....[58]....
        /*05bc*/ 	.word	0x0000c490
        /*05c0*/ 	.word	0x000000ff
        /*05c4*/ 	.word	0x00000088
        /*05c8*/ 	.short	0x010a
        /*05ca*/ 	.byte	0x07
	.zero		1


	//   ....[59]....
        /*05cc*/ 	.word	0x0000d030
        /*05d0*/ 	.word	0x000000ff
        /*05d4*/ 	.word	0x00000048
        /*05d8*/ 	.short	0x0101
        /*05da*/ 	.byte	0x07
	.zero		1


	//   ....[60]....
        /*05dc*/ 	.word	0x0000d040
        /*05e0*/ 	.word	0x000000ff
        /*05e4*/ 	.word	0x00000080
        /*05e8*/ 	.short	0x0101
        /*05ea*/ 	.byte	0x07
	.zero		1


	//   ....[61]....
        /*05ec*/ 	.word	0x0000d1c0
        /*05f0*/ 	.word	0x000000ff
        /*05f4*/ 	.word	0x00000088
        /*05f8*/ 	.short	0x010a
        /*05fa*/ 	.byte	0x07
	.zero		1


	//   ....[62]....
        /*05fc*/ 	.word	0x0000d210
        /*0600*/ 	.word	0x00000004
        /*0604*/ 	.word	0x00000080
        /*0608*/ 	.short	0x010a
        /*060a*/ 	.byte	0xff
	.zero		1


	//   ....[63]....
        /*060c*/ 	.word	0x0000d270
        /*0610*/ 	.word	0x00000004
        /*0614*/ 	.word	0x00000000
        /*0618*/ 	.short	0x010a
        /*061a*/ 	.byte	0xff
	.zero		1


	//   ....[64]....
        /*061c*/ 	.word	0x0000d2d0
        /*0620*/ 	.word	0x00000004
        /*0624*/ 	.word	0x00000010
        /*0628*/ 	.short	0x010a
        /*062a*/ 	.byte	0xff
	.zero		1


	//   ....[65]....
        /*062c*/ 	.word	0x0000d350
        /*0630*/ 	.word	0x00000010
        /*0634*/ 	.word	0x00000010
        /*0638*/ 	.short	0x010a
        /*063a*/ 	.byte	0xff
	.zero		1


	//   ....[66]....
        /*063c*/ 	.word	0x0000d3c0
        /*0640*/ 	.word	0x00000017
        /*0644*/ 	.word	0x00000048
        /*0648*/ 	.short	0x010a
        /*064a*/ 	.byte	0xff
	.zero		1


	//   ....[67]....
        /*064c*/ 	.word	0x0000d440
        /*0650*/ 	.word	0x00000012
        /*0654*/ 	.word	0x00000050
        /*0658*/ 	.short	0x010a
        /*065a*/ 	.byte	0xff
	.zero		1


	//   ....[68]....
        /*065c*/ 	.word	0x0000d4c0
        /*0660*/ 	.word	0x00000010
        /*0664*/ 	.word	0x00000010
        /*0668*/ 	.short	0x010a
        /*066a*/ 	.byte	0xff
	.zero		1


	//   ....[69]....
        /*066c*/ 	.word	0x0000d540
        /*0670*/ 	.word	0x00000004
        /*0674*/ 	.word	0x00000010
        /*0678*/ 	.short	0x010a
        /*067a*/ 	.byte	0xff
	.zero		1


	//   ....[70]....
        /*067c*/ 	.word	0x0000d5b0
        /*0680*/ 	.word	0x00000005
        /*0684*/ 	.word	0x00000048
        /*0688*/ 	.short	0x010a
        /*068a*/ 	.byte	0xff
	.zero		1


	//   ....[71]....
        /*068c*/ 	.word	0x0000d620
        /*0690*/ 	.word	0x00000004
        /*0694*/ 	.word	0x00000050
        /*0698*/ 	.short	0x010a
        /*069a*/ 	.byte	0xff
	.zero		1


	//   ....[72]....
        /*069c*/ 	.word	0x0000d6a0
        /*06a0*/ 	.word	0x00000004
        /*06a4*/ 	.word	0x00000028
        /*06a8*/ 	.short	0x010a
        /*06aa*/ 	.byte	0xff
	.zero		1


	//   ....[73]....
        /*06ac*/ 	.word	0x0000d720
        /*06b0*/ 	.word	0x00000004
        /*06b4*/ 	.word	0x00000030
        /*06b8*/ 	.short	0x010a
        /*06ba*/ 	.byte	0xff
	.zero		1


	//   ....[74]....
        /*06bc*/ 	.word	0x0000d7a0
        /*06c0*/ 	.word	0x00000004
        /*06c4*/ 	.word	0x00000008
        /*06c8*/ 	.short	0x010a
        /*06ca*/ 	.byte	0xff
	.zero		1


	//   ....[75]....
        /*06cc*/ 	.word	0x0000d820
        /*06d0*/ 	.word	0x00000004
        /*06d4*/ 	.word	0x00000030
        /*06d8*/ 	.short	0x010a
        /*06da*/ 	.byte	0xff
	.zero		1


	//   ....[76]....
        /*06dc*/ 	.word	0x0000d8a0
        /*06e0*/ 	.word	0x00000004
        /*06e4*/ 	.word	0x00000028
        /*06e8*/ 	.short	0x010a
        /*06ea*/ 	.byte	0xff
	.zero		1


	//   ....[77]....
        /*06ec*/ 	.word	0x0000d920
        /*06f0*/ 	.word	0x00000004
        /*06f4*/ 	.word	0x00000030
        /*06f8*/ 	.short	0x010a
        /*06fa*/ 	.byte	0xff
	.zero		1


	//   ....[78]....
        /*06fc*/ 	.word	0x0000d9a0
        /*0700*/ 	.word	0x00000004
        /*0704*/ 	.word	0x00000028
        /*0708*/ 	.short	0x010a
        /*070a*/ 	.byte	0xff
	.zero		1


	//   ....[79]....
        /*070c*/ 	.word	0x0000da20
        /*0710*/ 	.word	0x00000004
        /*0714*/ 	.word	0x00000028
        /*0718*/ 	.short	0x010a
        /*071a*/ 	.byte	0xff
	.zero		1


	//   ....[80]....
        /*071c*/ 	.word	0x0000da90
        /*0720*/ 	.word	0x00000004
        /*0724*/ 	.word	0x00000008
        /*0728*/ 	.short	0x010a
        /*072a*/ 	.byte	0xff
	.zero		1


	//   ....[81]....
        /*072c*/ 	.word	0x0000db10
        /*0730*/ 	.word	0x00000004
        /*0734*/ 	.word	0x00000078
        /*0738*/ 	.short	0x010a
        /*073a*/ 	.byte	0xff
	.zero		1


	//   ....[82]....
        /*073c*/ 	.word	0x0000db70
        /*0740*/ 	.word	0x00000004
        /*0744*/ 	.word	0x00000040
        /*0748*/ 	.short	0x010a
        /*074a*/ 	.byte	0xff
	.zero		1


	//   ....[83]....
        /*074c*/ 	.word	0x0000dbd0
        /*0750*/ 	.word	0x00000004
        /*0754*/ 	.word	0x00000078
        /*0758*/ 	.short	0x010a
        /*075a*/ 	.byte	0xff
	.zero		1


	//   ....[84]....
        /*075c*/ 	.word	0x0000dc50
        /*0760*/ 	.word	0x00000004
        /*0764*/ 	.word	0x00000040
        /*0768*/ 	.short	0x010a
        /*076a*/ 	.byte	0xff
	.zero		1


	//   ....[85]....
        /*076c*/ 	.word	0x0000dcd0
        /*0770*/ 	.word	0x00000004
        /*0774*/ 	.word	0x00000078
        /*0778*/ 	.short	0x010a
        /*077a*/ 	.byte	0xff
	.zero		1


	//   ....[86]....
        /*077c*/ 	.word	0x0000dd50
        /*0780*/ 	.word	0x00000004
        /*0784*/ 	.word	0x00000040
        /*0788*/ 	.short	0x010a
        /*078a*/ 	.byte	0xff
	.zero		1


	//   ....[87]....
        /*078c*/ 	.word	0x0000ddd0
        /*0790*/ 	.word	0x00000004
        /*0794*/ 	.word	0x00000078
        /*0798*/ 	.short	0x010a
        /*079a*/ 	.byte	0xff
	.zero		1


	//   ....[88]....
        /*079c*/ 	.word	0x0000de40
        /*07a0*/ 	.word	0x00000004
        /*07a4*/ 	.word	0x00000078
        /*07a8*/ 	.short	0x010a
        /*07aa*/ 	.byte	0xff
	.zero		1


	//   ....[89]....
        /*07ac*/ 	.word	0x0000de90
        /*07b0*/ 	.word	0x000000ff
        /*07b4*/ 	.word	0x00000060
        /*07b8*/ 	.short	0x010a
        /*07ba*/ 	.byte	0x07
	.zero		1


	//   ....[90]....
        /*07bc*/ 	.word	0x0000df00
        /*07c0*/ 	.word	0x000000ff
        /*07c4*/ 	.word	0x00000088
        /*07c8*/ 	.short	0x010a
        /*07ca*/ 	.byte	0x07
	.zero		1


	//   ....[91]....
        /*07cc*/ 	.word	0x0000df60
        /*07d0*/ 	.word	0x000000ff
        /*07d4*/ 	.word	0x00000088
        /*07d8*/ 	.short	0x010a
        /*07da*/ 	.byte	0x07
	.zero		1


	//----- nvinfo : EIATTR_NUM_MBARRIERS
	.align		4
.L_76:
        /*07dc*/ 	.byte	0x03, 0x38
        /*07de*/ 	.short	0x0012


	//----- nvinfo : EIATTR_EXIT_INSTR_OFFSETS
	.align		4
        /*07e0*/ 	.byte	0x04, 0x1c
        /*07e2*/ 	.short	(.L_78 - .L_77)


	//   ....[0]....
.L_77:
        /*07e4*/ 	.word	0x0000b720


	//   ....[1]....
        /*07e8*/ 	.word	0x0000d1f0


	//----- nvinfo : EIATTR_INDIRECT_BRANCH_TARGETS
	.align		4
.L_78:
        /*07ec*/ 	.byte	0x04, 0x34
        /*07ee*/ 	.short	(.L_80 - .L_79)


	//   ....[0]....
.L_79:
        /*07f0*/ 	.word	.L_x_120@srel
        /*07f4*/ 	.short	0x0
        /*07f6*/ 	.short	0x0
        /*07f8*/ 	.word	0x3
        /*07fc*/ 	.word	.L_x_121@srel
        /*0800*/ 	.word	.L_x_122@srel
        /*0804*/ 	.word	.L_x_5@srel


	//   ....[1]....
        /*0808*/ 	.word	.L_x_124@srel
        /*080c*/ 	.short	0x0
        /*080e*/ 	.short	0x0
        /*0810*/ 	.word	0x3
        /*0814*/ 	.word	.L_x_125@srel
        /*0818*/ 	.word	.L_x_126@srel
        /*081c*/ 	.word	.L_x_5@srel


	//   ....[2]....
        /*0820*/ 	.word	.L_x_128@srel
        /*0824*/ 	.short	0x0
        /*0826*/ 	.short	0x0
        /*0828*/ 	.word	0x3
        /*082c*/ 	.word	.L_x_129@srel
        /*0830*/ 	.word	.L_x_130@srel
        /*0834*/ 	.word	.L_x_5@srel


	//----- nvinfo : EIATTR_REQNTID
	.align		4
.L_80:
        /*0838*/ 	.byte	0x04, 0x10
        /*083a*/ 	.short	(.L_82 - .L_81)
.L_81:
        /*083c*/ 	.word	0x00000200
        /*0840*/ 	.word	0x00000001
        /*0844*/ 	.word	0x00000001


	//----- nvinfo : EIATTR_CRS_STACK_SIZE
	.align		4
.L_82:
        /*0848*/ 	.byte	0x04, 0x1e
        /*084a*/ 	.short	(.L_84 - .L_83)
.L_83:
        /*084c*/ 	.word	0x00000000


	//----- nvinfo : EIATTR_CBANK_PARAM_SIZE
	.align		4
.L_84:
        /*0850*/ 	.byte	0x03, 0x19
        /*0852*/ 	.short	0x02e8


	//----- nvinfo : EIATTR_PARAM_CBANK
	.align		4
        /*0854*/ 	.byte	0x04, 0x0a
        /*0856*/ 	.short	(.L_86 - .L_85)
	.align		4
.L_85:
        /*0858*/ 	.word	index@(.nv.constant0.kernel_cutlass_kernel_flash_attncuteflash_fwd_sm100FlashAttentionForwardSm100_object_at__tensor0000o19211101213_tensor0000o19211101213_tensor0000o12810111213_tensor0000o12811101213_tensor_0)
        /*085c*/ 	.short	0x0380
        /*085e*/ 	.short	0x02e8


	//----- nvinfo : EIATTR_SW_WAR
	.align		4
.L_86:
        /*0860*/ 	.byte	0x04, 0x36
        /*0862*/ 	.short	(.L_88 - .L_87)
.L_87:
        /*0864*/ 	.word	0x00000008
.L_88:


//--------------------- .nv.compat                --------------------------
	.section	.nv.compat,"",@"SHT_CUDA_COMPAT_INFO"
	.align	4
        /*0000*/ 	.byte	0x02, 0x02, 0x02, 0x00, 0x02, 0x05, 0x05, 0x00, 0x02, 0x03, 0x01, 0x00, 0x02, 0x06, 0x01, 0x00


//--------------------- .nv.callgraph             --------------------------
	.section	.nv.callgraph,"",@"SHT_CUDA_CALLGRAPH"
	.align	4
	.sectionentsize	8
	.align		4
        /*0000*/ 	.word	0x00000000
	.align		4
        /*0004*/ 	.word	0xffffffff
	.align		4
        /*0008*/ 	.word	0x00000000
	.align		4
        /*000c*/ 	.word	0xfffffffe
	.align		4
        /*0010*/ 	.word	0x00000000
	.align		4
        /*0014*/ 	.word	0xfffffffd
	.align		4
        /*0018*/ 	.word	0x00000000
	.align		4
        /*001c*/ 	.word	0xfffffffc


//--------------------- .nv.constant2.kernel_cutlass_kernel_flash_attncuteflash_fwd_sm100FlashAttentionForwardSm100_object_at__tensor0000o19211101213_tensor0000o19211101213_tensor0000o12810111213_tensor0000o12811101213_tensor_0 --------------------------
	.section	.nv.constant2.kernel_cutlass_kernel_flash_attncuteflash_fwd_sm100FlashAttentionForwardSm100_object_at__tensor0000o19211101213_tensor0000o19211101213_tensor0000o12810111213_tensor0000o12811101213_tensor_0,"a",@progbits
	.sectionflags	@""
	.align	4
.nv.constant2.kernel_cutlass_kernel_flash_attncuteflash_fwd_sm100FlashAttentionForwardSm100_object_at__tensor0000o19211101213_tensor0000o19211101213_tensor0000o12810111213_tensor0000o12811101213_tensor_0:
        /*0000*/ 	.byte	0x20, 0x05, 0x00, 0x00, 0xf0, 0x04, 0x00, 0x00, 0xf0, 0x42, 0x00, 0x00, 0x00, 0x06, 0x00, 0x00
        /*0010*/ 	.byte	0xd0, 0x05, 0x00, 0x00, 0xf0, 0x42, 0x00, 0x00, 0x90, 0x0b, 0x00, 0x00, 0xe0, 0x06, 0x00, 0x00
        /*0020*/ 	.byte	0xf0, 0x42, 0x00, 0x00


//--------------------- .text.kernel_cutlass_kernel_flash_attncuteflash_fwd_sm100FlashAttentionForwardSm100_object_at__tensor0000o19211101213_tensor0000o19211101213_tensor0000o12810111213_tensor0000o12811101213_tensor_0 --------------------------
	.section	.text.kernel_cutlass_kernel_flash_attncuteflash_fwd_sm100FlashAttentionForwardSm100_object_at__tensor0000o19211101213_tensor0000o19211101213_tensor0000o12810111213_tensor0000o12811101213_tensor_0,"ax",@progbits
	.align	128
        .global         kernel_cutlass_kernel_flash_attncuteflash_fwd_sm100FlashAttentionForwardSm100_object_at__tensor0000o19211101213_tensor0000o19211101213_tensor0000o12810111213_tensor0000o12811101213_tensor_0
        .type           kernel_cutlass_kernel_flash_attncuteflash_fwd_sm100FlashAttentionForwardSm100_object_at__tensor0000o19211101213_tensor0000o19211101213_tensor0000o12810111213_tensor0000o12811101213_tensor_0,@function
        .size           kernel_cutlass_kernel_flash_attncuteflash_fwd_sm100FlashAttentionForwardSm100_object_at__tensor0000o19211101213_tensor0000o19211101213_tensor0000o12810111213_tensor0000o12811101213_tensor_0,(.L_x_134 - kernel_cutlass_kernel_flash_attncuteflash_fwd_sm100FlashAttentionForwardSm100_object_at__tensor0000o19211101213_tensor0000o19211101213_tensor0000o12810111213_tensor0000o12811101213_tensor_0)
        .other          kernel_cutlass_kernel_flash_attncuteflash_fwd_sm100FlashAttentionForwardSm100_object_at__tensor0000o19211101213_tensor0000o19211101213_tensor0000o12810111213_tensor0000o12811101213_tensor_0,@"STO_CUDA_ENTRY STV_DEFAULT"
kernel_cutlass_kernel_flash_attncuteflash_fwd_sm100FlashAttentionForwardSm100_object_at__tensor0000o19211101213_tensor0000o19211101213_tensor0000o12810111213_tensor0000o12811101213_tensor_0:
.text.kernel_cutlass_kernel_flash_attncuteflash_fwd_sm100FlashAttentionForwardSm100_object_at__tensor0000o19211101213_tensor0000o19211101213_tensor0000o12810111213_tensor0000o12811101213_tensor_0:
[----:B------:R-:W1:Y:S01]  /*0000*/  LDC R1, c[0x0][0x37c] ;  /* 0x0000df00ff017b82 */ /* 0x000e620000000800 */
[----:B------:R-:W2:Y:S02]  /*0010*/  S2R R3, SR_TID.X ;  /* 0x0000000000037919 */ /* 0x000ea40000002100 */
[----:B--2---:R-:W-:-:S04]  /*0020*/  SHF.R.U32.HI R0, RZ, 0x5, R3 ;  /* 0x00000005ff007819 */ /* 0x004fc80000011603 */
[----:B------:R-:W-:-:S13]  /*0030*/  R2UR UR4, R0 ;  /* 0x00000000000472ca */ /* 0x000fda00000e0000 */
[----:B------:R-:W-:Y:S01]  /*0040*/  UISETP.NE.AND UP0, UPT, UR4, URZ, UPT ;  /* 0x000000ff0400728c */ /* 0x000fe2000bf05270 */
[----:B------:R-:W-:-:S08]  /*0050*/  IMAD.U32 R2, RZ, RZ, UR4 ;  /* 0x00000004ff027e24 */ /* 0x000fd0000f8e00ff */
[----:B-1----:R-:W-:Y:S05]  /*0060*/  BRA.U UP0, `(.L_x_0) ;  /* 0x0000000100e07547 */ /* 0x002fea000b800000 */
[----:B------:R-:W1:Y:S01]  /*0070*/  S2UR UR6, SR_CgaCtaId ;  /* 0x00000000000679c3 */ /* 0x000e620000008800 */
[----:B------:R-:W2:Y:S01]  /*0080*/  LDCU.64 UR4, c[0x0][0x348] ;  /* 0x00006900ff0477ac */ /* 0x000ea20008000a00 */
[----:B------:R-:W-:Y:S01]  /*0090*/  UMOV UR7, 0x400 ;  /* 0x0000040000077882 */ /* 0x000fe20000000000 */
[----:B------:R-:W-:Y:S01]  /*00a0*/  UMOV UR9, 0x1 ;  /* 0x0000000100097882 */ /* 0x000fe20000000000 */
[----:B------:R-:W-:Y:S01]  /*00b0*/  UMOV UR22, 0x100 ;  /* 0x0000010000167882 */ /* 0x000fe20000000000 */
[----:B------:R-:W-:Y:S01]  /*00c0*/  UMOV UR20, 0x4 ;  /* 0x0000000400147882 */ /* 0x000fe20000000000 */
[----:B------:R-:W-:-:S04]  /*00d0*/  UIADD3 UR22, UPT, UPT, -UR22, 0x100000, URZ ;  /* 0x0010000016167890 */ /* 0x000fc8000fffe1ff */
[----:B------:R-:W-:Y:S02]  /*00e0*/  USHF.L.U32 UR23, UR22, 0xb, URZ ;  /* 0x0000000b16177899 */ /* 0x000fe400080006ff */
[----:B------:R-:W-:Y:S01]  /*00f0*/  USHF.L.U32 UR22, UR22, 0x1, URZ ;  /* 0x0000000116167899 */ /* 0x000fe200080006ff */
[----:B------:R-:W-:Y:S01]  /*0100*/  UMOV UR16, 0x80 ;  /* 0x0000008000107882 */ /* 0x000fe20000000000 */
[----:B------:R-:W-:-:S04]  /*0110*/  UIADD3 UR20, UPT, UPT, -UR20, 0x100000, URZ ;  /* 0x0010000014147890 */ /* 0x000fc8000fffe1ff */
[----:B------:R-:W-:Y:S02]  /*0120*/  USHF.L.U32 UR21, UR20, 0xb, URZ ;  /* 0x0000000b14157899 */ /* 0x000fe400080006ff */
[----:B------:R-:W-:Y:S01]  /*0130*/  USHF.L.U32 UR20, UR20, 0x1, URZ ;  /* 0x0000000114147899 */ /* 0x000fe200080006ff */
[----:B------:R-:W-:Y:S01]  /*0140*/  UMOV UR18, 0x20 ;  /* 0x0000002000127882 */ /* 0x000fe20000000000 */
[----:B------:R-:W-:-:S04]  /*0150*/  UIADD3 UR16, UPT, UPT, -UR16, 0x100000, URZ ;  /* 0x0010000010107890 */ /* 0x000fc8000fffe1ff */
[----:B------:R-:W-:Y:S02]  /*0160*/  USHF.L.U32 UR17, UR16, 0xb, URZ ;  /* 0x0000000b10117899 */ /* 0x000fe400080006ff */
[----:B------:R-:W-:Y:S02]  /*0170*/  USHF.L.U32 UR16, UR16, 0x1, URZ ;  /* 0x0000000110107899 */ /* 0x000fe400080006ff */
[----:B------:R-:W-:-:S04]  /*0180*/  UIADD3 UR18, UPT, UPT, -UR18, 0x100000, URZ ;  /* 0x0010000012127890 */ /* 0x000fc8000fffe1ff */
[----:B------:R-:W-:Y:S02]  /*0190*/  USHF.L.U32 UR19, UR18, 0xb, URZ ;  /* 0x0000000b12137899 */ /* 0x000fe400080006ff */
[----:B------:R-:W-:Y:S02]  /*01a0*/  USHF.L.U32 UR18, UR18, 0x1, URZ ;  /* 0x0000000112127899 */ /* 0x000fe400080006ff */
[----:B--2---:R-:W-:Y:S02]  /*01b0*/  UIADD3 UR14, UP3, UPT, UR4, 0x80, URZ ;  /* 0x00000080040e7890 */ /* 0x004fe4000ff7e0ff */
[----:B------:R-:W-:Y:S02]  /*01c0*/  UIADD3 UR12, UP2, UPT, UR4, 0x100, URZ ;  /* 0x00000100040c7890 */ /* 0x000fe4000ff5e0ff */
[----:B------:R-:W-:Y:S02]  /*01d0*/  UIADD3 UR10, UP1, UPT, UR4, 0x180, URZ ;  /* 0x00000180040a7890 */ /* 0x000fe4000ff3e0ff */
[----:B------:R-:W-:-:S02]  /*01e0*/  UIADD3 UR8, UP0, UPT, UR4, 0x200, URZ ;  /* 0x0000020004087890 */ /* 0x000fc4000ff1e0ff */
[----:B-1----:R-:W-:Y:S02]  /*01f0*/  ULEA UR4, UR6, UR7, 0x18 ;  /* 0x0000000706047291 */ /* 0x002fe4000f8ec0ff */
[----:B------:R-:W-:-:S04]  /*0200*/  UIADD3 UR6, UPT, UPT, -UR9, 0x100000, URZ ;  /* 0x0010000009067890 */ /* 0x000fc8000fffe1ff */
[----:B------:R-:W-:Y:S02]  /*0210*/  USHF.L.U32 UR7, UR6, 0xb, URZ ;  /* 0x0000000b06077899 */ /* 0x000fe400080006ff */
[----:B------:R-:W-:Y:S02]  /*0220*/  USHF.L.U32 UR6, UR6, 0x1, URZ ;  /* 0x0000000106067899 */ /* 0x000fe400080006ff */
[----:B------:R-:W-:Y:S02]  /*0230*/  UIADD3.X UR15, UPT, UPT, URZ, UR5, URZ, UP3, !UPT ;  /* 0x00000005ff0f7290 */ /* 0x000fe40009ffe4ff */
[----:B------:R-:W-:Y:S02]  /*0240*/  UIADD3.X UR13, UPT, UPT, URZ, UR5, URZ, UP2, !UPT ;  /* 0x00000005ff0d7290 */ /* 0x000fe400097fe4ff */
[----:B------:R-:W-:Y:S02]  /*0250*/  UIADD3.X UR11, UPT, UPT, URZ, UR5, URZ, UP1, !UPT ;  /* 0x00000005ff0b7290 */ /* 0x000fe40008ffe4ff */
[----:B------:R-:W-:-:S03]  /*0260*/  UIADD3.X UR9, UPT, UPT, URZ, UR5, URZ, UP0, !UPT ;  /* 0x00000005ff097290 */ /* 0x000fc600087fe4ff */
[----:B------:R1:W-:Y:S02]  /*0270*/  UTMACCTL.PF [UR14] ;  /* 0x000000000e0079b9 */ /* 0x0003e40008040000 */
[----:B------:R1:W-:Y:S02]  /*0280*/  UTMACCTL.PF [UR12] ;  /* 0x000000000c0079b9 */ /* 0x0003e40008040000 */
[----:B------:R1:W-:Y:S02]  /*0290*/  UTMACCTL.PF [UR10] ;  /* 0x000000000a0079b9 */ /* 0x0003e40008040000 */
[----:B------:R1:W-:Y:S01]  /*02a0*/  UTMACCTL.PF [UR8] ;  /* 0x00000000080079b9 */ /* 0x0003e20008040000 */
[----:B------:R-:W2:Y:S02]  /*02b0*/  FENCE.VIEW.ASYNC.S ;  /* 0x00000000000073c6 */ /* 0x000ea40000000000 */
[----:B--2---:R1:W2:Y:S01]  /*02c0*/  SYNCS.EXCH.64 URZ, [UR4], UR6 ;  /* 0x0000000604ff75b2 */ /* 0x0042a20008000100 */
[----:B------:R1:W3:Y:S01]  /*02d0*/  SYNCS.EXCH.64 URZ, [UR4+0x8], UR6 ;  /* 0x0000080604ff75b2 */ /* 0x0002e20008000100 */
[----:B------:R1:W4:Y:S01]  /*02e0*/  SYNCS.EXCH.64 URZ, [UR4+0x10], UR6 ;  /* 0x0000100604ff75b2 */ /* 0x0003220008000100 */
[----:B------:R1:W5:Y:S01]  /*02f0*/  SYNCS.EXCH.64 URZ, [UR4+0x18], UR6 ;  /* 0x0000180604ff75b2 */ /* 0x0003620008000100 */
[----:B------:R1:W1:Y:S01]  /*0300*/  SYNCS.EXCH.64 URZ, [UR4+0x20], UR6 ;  /* 0x0000200604ff75b2 */ /* 0x0002620008000100 */
        /* <DEDUP_REMOVED lines=13> */
[----:B------:R-:W-:Y:S01]  /*03e0*/  NOP ;  /* 0x0000000000007918 */ /* 0x000fe20000000000 */
.L_x_0:
[----:B-1----:R-:W-:Y:S01]  /*03f0*/  R2UR UR4, R0 ;  /* 0x00000000000472ca */ /* 0x002fe200000e0000 */
[----:B------:R-:W-:-:S12]  /*0400*/  NOP ;  /* 0x0000000000007918 */ /* 0x000fd80000000000 */
[----:B------:R-:W-:Y:S01]  /*0410*/  UISETP.GT.AND UP0, UPT, UR4, 0xb, UPT ;  /* 0x0000000b0400788c */ /* 0x000fe2000bf04270 */
[----:B--2345:R-:W-:Y:S08]  /*0420*/  BAR.SYNC.DEFER_BLOCKING 0x0 ;  /* 0x0000000000007b1d */ /* 0x03cff00000010000 */
[----:B------:R-:W-:Y:S05]  /*0430*/  BRA.U UP0, `(.L_x_1) ;  /* 0x00000001007c7547 */ /* 0x000fea000b800000 */
[----:B------:R-:W-:-:S13]  /*0440*/  R2UR UR4, R0 ;  /* 0x00000000000472ca */ /* 0x000fda00000e0000 */
[----:B------:R-:W-:-:S09]  /*0450*/  UISETP.GT.AND UP0, UPT, UR4, 0x5, UPT ;  /* 0x000000050400788c */ /* 0x000fd2000bf04270 */
[----:B------:R-:W-:Y:S05]  /*0460*/  BRA.U UP0, `(.L_x_2) ;  /* 0x0000000100387547 */ /* 0x000fea000b800000 */
[----:B------:R-:W-:Y:S01]  /*0470*/  R2UR UR4, R0 ;  /* 0x00000000000472ca */ /* 0x000fe200000e0000 */
[----:B------:R-:W-:-:S12]  /*0480*/  IMAD.MOV.U32 R5, RZ, RZ, -0x4 ;  /* 0xfffffffcff057424 */ /* 0x000fd800078e00ff */
[----:B------:R-:W-:-:S05]  /*0490*/  IMAD.U32 R4, RZ, RZ, UR4 ;  /* 0x00000004ff047e24 */ /* 0x000fca000f8e00ff */
[----:B------:R-:W-:-:S05]  /*04a0*/  VIADDMNMX.U32 R4, R5, R4, 0x2, PT ;  /* 0x0000000205047446 */ /* 0x000fca0003800004 */
[----:B------:R-:W-:-:S04]  /*04b0*/  IMAD.SHL.U32 R6, R4, 0x4, RZ ;  /* 0x0000000404067824 */ /* 0x000fc800078e00ff */
[----:B------:R-:W1:Y:S02]  /*04c0*/  LDC R4, c[0x2][R6] ;  /* 0x0080000006047b82 */ /* 0x000e640000000800 */
[----:B-1----:R-:W-:-:S04]  /*04d0*/  SHF.R.S32.HI R5, RZ, 0x1f, R4 ;  /* 0x0000001fff057819 */ /* 0x002fc80000011404 */
.L_x_120:
[----:B------:R-:W-:Y:S05]  /*04e0*/  BRX R4 -0x4f0                                                                                                                                                                                                      (*"BRANCH_TARGETS .L_x_121,.L_x_122,.L_x_5"*) ;  /* 0xfffffff804c47949 */ /* 0x000fea000383ffff */
.L_x_122:
[----:B------:R-:W-:-:S08]  /*04f0*/  NOP ;  /* 0x0000000000007918 */ /* 0x000fd00000000000 */
[----:B------:R-:W1:-:S00]  /*0500*/  USETMAXREG.DEALLOC.CTAPOOL 0x38 ;  /* 0x00000038000079c8 */ /* 0x000e4000080e0500 */
[----:B-1----:R-:W-:Y:S05]  /*0510*/  BRA `(.L_x_3) ;  /* 0x000000b000707947 */ /* 0x002fea0003800000 */
.L_x_121:
[----:B------:R-:W-:-:S08]  /*0520*/  NOP ;  /* 0x0000000000007918 */ /* 0x000fd00000000000 */
[----:B------:R-:W1:-:S00]  /*0530*/  USETMAXREG.DEALLOC.CTAPOOL 0x38 ;  /* 0x00000038000079c8 */ /* 0x000e4000080e0500 */
[----:B-1----:R-:W-:Y:S05]  /*0540*/  BRA `(.L_x_3) ;  /* 0x000000b000647947 */ /* 0x002fea0003800000 */
.L_x_2:
[----:B------:R-:W-:Y:S01]  /*0550*/  R2UR UR4, R0 ;  /* 0x00000000000472ca */ /* 0x000fe200000e0000 */
[----:B------:R-:W-:-:S12]  /*0560*/  IMAD.MOV.U32 R5, RZ, RZ, -0x6 ;  /* 0xfffffffaff057424 */ /* 0x000fd800078e00ff */
[----:B------:R-:W-:-:S05]  /*0570*/  IMAD.U32 R4, RZ, RZ, UR4 ;  /* 0x00000004ff047e24 */ /* 0x000fca000f8e00ff */
[----:B------:R-:W-:-:S05]  /*0580*/  VIADDMNMX.U32 R4, R5, R4, 0x2, PT ;  /* 0x0000000205047446 */ /* 0x000fca0003800004 */
[----:B------:R-:W-:-:S04]  /*0590*/  IMAD.SHL.U32 R6, R4, 0x4, RZ ;  /* 0x0000000404067824 */ /* 0x000fc800078e00ff */
[----:B------:R-:W1:Y:S02]  /*05a0*/  LDC R4, c[0x2][R6+0xc] ;  /* 0x0080030006047b82 */ /* 0x000e640000000800 */
[----:B-1----:R-:W-:-:S04]  /*05b0*/  SHF.R.S32.HI R5, RZ, 0x1f, R4 ;  /* 0x0000001fff057819 */ /* 0x002fc80000011404 */
.L_x_124:
[----:B------:R-:W-:Y:S05]  /*05c0*/  BRX R4 -0x5d0                                                                                                                                                                                                      (*"BRANCH_TARGETS .L_x_125,.L_x_126,.L_x_5"*) ;  /* 0xfffffff8048c7949 */ /* 0x000fea000383ffff */
.L_x_126:
[----:B------:R-:W-:-:S08]  /*05d0*/  NOP ;  /* 0x0000000000007918 */ /* 0x000fd00000000000 */
[----:B------:R-:W1:-:S00]  /*05e0*/  USETMAXREG.DEALLOC.CTAPOOL 0x38 ;  /* 0x00000038000079c8 */ /* 0x000e4000080e0500 */
[----:B-1----:R-:W-:Y:S05]  /*05f0*/  BRA `(.L_x_3) ;  /* 0x000000b000387947 */ /* 0x002fea0003800000 */
.L_x_125:
[----:B------:R-:W-:-:S08]  /*0600*/  NOP ;  /* 0x0000000000007918 */ /* 0x000fd00000000000 */
[----:B------:R-:W1:-:S00]  /*0610*/  USETMAXREG.DEALLOC.CTAPOOL 0x38 ;  /* 0x00000038000079c8 */ /* 0x000e4000080e0500 */
[----:B-1----:R-:W-:Y:S05]  /*0620*/  BRA `(.L_x_3) ;  /* 0x000000b0002c7947 */ /* 0x002fea0003800000 */
.L_x_1:
        /* <DEDUP_REMOVED lines=10> */
.L_x_128:
[----:B------:R-:W-:Y:S05]  /*06d0*/  BRX R4 -0x6e0                                                                                                                                                                                                      (*"BRANCH_TARGETS .L_x_129,.L_x_130,.L_x_5"*) ;  /* 0xfffffff804487949 */ /* 0x000fea000383ffff */
.L_x_130:
[----:B------:R-:W-:-:S08]  /*06e0*/  NOP ;  /* 0x0000000000007918 */ /* 0x000fd00000000000 */
[----:B------:R-:W1:-:S00]  /*06f0*/  USETMAXREG.DEALLOC.CTAPOOL 0x38 ;  /* 0x00000038000079c8 */ /* 0x000e4000080e0500 */
[----:B------:R-:W2:Y:S01]  /*0700*/  S2UR UR14, SR_CTAID.X ;  /* 0x00000000000e79c3 */ /* 0x000ea20000002500 */
[----:B------:R-:W2:Y:S01]  /*0710*/  LDCU UR4, c[0x0][0x640] ;  /* 0x0000c800ff0477ac */ /* 0x000ea20008000800 */
[----:B------:R-:W3:Y:S01]  /*0720*/  LDCU.U8 UR8, c[0x0][0x644] ;  /* 0x0000c880ff0877ac */ /* 0x000ee20008000000 */
[----:B------:R-:W4:Y:S01]  /*0730*/  LDCU.U8 UR7, c[0x0][0x645] ;  /* 0x0000c8a0ff0777ac */ /* 0x000f220008000000 */
[----:B------:R-:W5:Y:S01]  /*0740*/  LDCU UR6, c[0x0][0x654] ;  /* 0x0000ca80ff0677ac */ /* 0x000f620008000800 */
[----:B------:R-:W1:Y:S01]  /*0750*/  LDCU.U8 UR13, c[0x0][0x638] ;  /* 0x0000c700ff0d77ac */ /* 0x000e620008000000 */
[----:B------:R-:W1:Y:S01]  /*0760*/  LDCU.U8 UR15, c[0x0][0x650] ;  /* 0x0000ca00ff0f77ac */ /* 0x000e620008000000 */
[----:B--2---:R-:W-:Y:S01]  /*0770*/  UIMAD.WIDE.U32 UR4, UR14, UR4, URZ ;  /* 0x000000040e0472a5 */ /* 0x004fe2000f8e00ff */
[----:B------:R-:W2:Y:S03]  /*0780*/  LDCU.U8 UR11, c[0x0][0x639] ;  /* 0x0000c720ff0b77ac */ /* 0x000ea60008000000 */
[----:B------:R-:W-:Y:S01]  /*0790*/  UIADD3 UR4, UPT, UPT, -UR5, UR14, URZ ;  /* 0x0000000e05047290 */ /* 0x000fe2000fffe1ff */
[----:B------:R-:W2:Y:S03]  /*07a0*/  LDCU.U8 UR12, c[0x0][0x651] ;  /* 0x0000ca20ff0c77ac */ /* 0x000ea60008000000 */
[----:B---3--:R-:W-:Y:S01]  /*07b0*/  USHF.R.U32.HI UR4, URZ, UR8, UR4 ;  /* 0x00000008ff047299 */ /* 0x008fe20008011604 */
[----:B------:R-:W3:Y:S03]  /*07c0*/  LDCU.64 UR8, c[0x0][0x630] ;  /* 0x0000c600ff0877ac */ /* 0x000ee60008000a00 */
[----:B------:R-:W-:-:S04]  /*07d0*/  UIADD3 UR4, UPT, UPT, UR5, UR4, URZ ;  /* 0x0000000405047290 */ /* 0x000fc8000fffe0ff */
[----:B----4-:R-:W-:Y:S01]  /*07e0*/  USHF.R.U32.HI UR10, URZ, UR7, UR4 ;  /* 0x00000007ff0a7299 */ /* 0x010fe20008011604 */
[----:B------:R-:W4:Y:S03]  /*07f0*/  LDCU UR7, c[0x0][0x63c] ;  /* 0x0000c780ff0777ac */ /* 0x000f260008000800 */
[----:B-----5:R-:W-:Y:S02]  /*0800*/  UISETP.GE.AND UP0, UPT, UR10, UR6, UPT ;  /* 0x000000060a00728c */ /* 0x020fe4000bf06270 */
[----:B------:R-:W-:Y:S02]  /*0810*/  UIADD3 UR4, UPT, UPT, -UR10, URZ, URZ ;  /* 0x000000ff0a047290 */ /* 0x000fe4000fffe1ff */
[----:B-1----:R-:W-:Y:S01]  /*0820*/  USEL UR6, UR13, UR15, !UP0 ;  /* 0x0000000f0d067287 */ /* 0x002fe2000c000000 */
[----:B------:R-:W1:Y:S03]  /*0830*/  LDCU.U8 UR15, c[0x0][0x62c] ;  /* 0x0000c580ff0f77ac */ /* 0x000e660008000000 */
[----:B------:R-:W-:-:S03]  /*0840*/  ULOP3.LUT UR6, UR6, 0xff, URZ, 0xc0, !UPT ;  /* 0x000000ff06067892 */ /* 0x000fc6000f8ec0ff */
[----:B---3--:R-:W3:Y:S01]  /*0850*/  @UP0 LDCU UR9, c[0x0][0x64c] ;  /* 0x0000c980ff0907ac */ /* 0x008ee20008000800 */
[----:B----4-:R-:W-:Y:S01]  /*0860*/  UIMAD UR7, UR4, UR7, UR14 ;  /* 0x00000007040772a4 */ /* 0x010fe2000f8e020e */
[----:B------:R-:W4:Y:S03]  /*0870*/  @UP0 LDCU UR8, c[0x0][0x648] ;  /* 0x0000c900ff0807ac */ /* 0x000f260008000800 */
[----:B---3--:R-:W-:Y:S02]  /*0880*/  UIMAD.WIDE.U32 UR4, UR7, UR9, URZ ;  /* 0x00000009070472a5 */ /* 0x008fe4000f8e00ff */
[----:B--2---:R-:W-:Y:S02]  /*0890*/  USEL UR9, UR11, UR12, !UP0 ;  /* 0x0000000c0b097287 */ /* 0x004fe4000c000000 */
[----:B------:R-:W-:Y:S01]  /*08a0*/  UIADD3 UR4, UPT, UPT, UR7, -UR5, URZ ;  /* 0x8000000507047290 */ /* 0x000fe2000fffe0ff */
[----:B------:R-:W2:Y:S03]  /*08b0*/  LDCU.64 UR12, c[0x0][0x620] ;  /* 0x0000c400ff0c77ac */ /* 0x000ea60008000a00 */
[----:B------:R-:W-:-:S02]  /*08c0*/  USHF.R.U32.HI UR4, URZ, UR6, UR4 ;  /* 0x00000006ff047299 */ /* 0x000fc40008011604 */
[----:B------:R-:W-:Y:S02]  /*08d0*/  ULOP3.LUT UR6, UR9, 0xff, URZ, 0xc0, !UPT ;  /* 0x000000ff09067892 */ /* 0x000fe4000f8ec0ff */
[----:B------:R-:W-:Y:S01]  /*08e0*/  UIADD3 UR4, UPT, UPT, UR5, UR4, URZ ;  /* 0x0000000405047290 */ /* 0x000fe2000fffe0ff */
[----:B------:R-:W3:Y:S03]  /*08f0*/  LDCU UR5, c[0x0][0x628] ;  /* 0x0000c500ff0577ac */ /* 0x000ee60008000800 */
[----:B------:R-:W-:Y:S01]  /*0900*/  USHF.R.U32.HI UR9, URZ, UR6, UR4 ;  /* 0x00000006ff097299 */ /* 0x000fe20008011604 */
[----:B------:R-:W5:Y:S03]  /*0910*/  LDCU.U8 UR11, c[0x0][0x62d] ;  /* 0x0000c5a0ff0b77ac */ /* 0x000f660008000000 */
[----:B------:R-:W-:-:S04]  /*0920*/  UIADD3 UR4, UPT, UPT, -UR9, URZ, URZ ;  /* 0x000000ff09047290 */ /* 0x000fc8000fffe1ff */
[----:B----4-:R-:W-:-:S04]  /*0930*/  UIMAD UR4, UR8, UR4, UR7 ;  /* 0x00000004080472a4 */ /* 0x010fc8000f8e0207 */
[----:B--2---:R-:W-:-:S04]  /*0940*/  UIMAD UR6, UR10, UR12, UR4 ;  /* 0x0000000c0a0672a4 */ /* 0x004fc8000f8e0204 */
[----:B---3--:R-:W-:-:S07]  /*0950*/  UIMAD.WIDE.U32 UR4, UR6, UR5, URZ ;  /* 0x00000005060472a5 */ /* 0x008fce000f8e00ff */
[----:B------:R-:W-:Y:S02]  /*0960*/  UMOV UR4, UR5 ;  /* 0x0000000500047c82 */ /* 0x000fe40008000000 */
[----:B------:R-:W-:Y:S02]  /*0970*/  UIADD3 UR12, UPT, UPT, UR6, -UR4, URZ ;  /* 0x80000004060c7290 */ /* 0x000fe4000fffe0ff */
[----:B------:R-:W2:Y:S02]  /*0980*/  LDCU UR5, c[0x0][0x60c] ;  /* 0x0000c180ff0577ac */ /* 0x000ea40008000800 */
[----:B-1----:R-:W-:-:S04]  /*0990*/  USHF.R.U32.HI UR12, URZ, UR15, UR12 ;  /* 0x0000000fff0c7299 */ /* 0x002fc8000801160c */
[----:B------:R-:W-:-:S04]  /*09a0*/  UIADD3 UR12, UPT, UPT, UR4, UR12, URZ ;  /* 0x0000000c040c7290 */ /* 0x000fc8000fffe0ff */
[----:B-----5:R-:W-:-:S04]  /*09b0*/  USHF.R.U32.HI UR12, URZ, UR11, UR12 ;  /* 0x0000000bff0c7299 */ /* 0x020fc8000801160c */
[----:B------:R-:W-:Y:S02]  /*09c0*/  UIADD3 UR11, UPT, UPT, -UR12, URZ, URZ ;  /* 0x000000ff0c0b7290 */ /* 0x000fe4000fffe1ff */
[----:B--2---:R-:W-:Y:S02]  /*09d0*/  UISETP.GE.AND UP0, UPT, UR14, UR5, UPT ;  /* 0x000000050e00728c */ /* 0x004fe4000bf06270 */
[----:B------:R-:W-:-:S07]  /*09e0*/  UIMAD UR11, UR11, UR13, UR6 ;  /* 0x0000000d0b0b72a4 */ /* 0x000fce000f8e0206 */
[----:B------:R-:W-:Y:S05]  /*09f0*/  BRA.U UP0, `(.L_x_5) ;  /* 0x00000039003c7547 */ /* 0x000fea000b800000 */
[----:B------:R-:W1:Y:S01]  /*0a00*/  S2UR UR4, SR_CgaCtaId ;  /* 0x00000000000479c3 */ /* 0x000e620000008800 */
[----:B------:R-:W-:Y:S01]  /*0a10*/  UMOV UR5, 0x400 ;  /* 0x0000040000057882 */ /* 0x000fe20000000000 */
[----:B------:R-:W2:Y:S01]  /*0a20*/  LDCU.64 UR6, c[0x0][0x348] ;  /* 0x00006900ff0677ac */ /* 0x000ea20008000a00 */
[----:B------:R-:W-:Y:S01]  /*0a30*/  ULOP3.LUT UR10, URZ, UR9, URZ, 0x33, !UPT ;  /* 0x00000009ff0a7292 */ /* 0x000fe2000f8e33ff */
[----:B------:R-:W-:Y:S02]  /*0a40*/  UMOV UR13, 0x40 ;  /* 0x00000040000d7882 */ /* 0x000fe40000000000 */
[----:B------:R-:W-:Y:S01]  /*0a50*/  UMOV UR9, URZ ;  /* 0x000000ff00097c82 */ /* 0x000fe20008000000 */
[----:B--2---:R-:W-:Y:S02]  /*0a60*/  UIADD3 UR6, UP0, UPT, UR6, 0x200, URZ ;  /* 0x0000020006067890 */ /* 0x004fe4000ff1e0ff */
[----:B-1----:R-:W-:Y:S01]  /*0a70*/  ULEA UR4, UR4, UR5, 0x18 ;  /* 0x0000000504047291 */ /* 0x002fe2000f8ec0ff */
[----:B------:R-:W1:Y:S03]  /*0a80*/  LDCU UR5, c[0x0][0x614] ;  /* 0x0000c280ff0577ac */ /* 0x000e660008000800 */
[----:B------:R-:W-:-:S02]  /*0a90*/  UIADD3 UR8, UPT, UPT, UR4, 0x800, URZ ;  /* 0x0000080004087890 */ /* 0x000fc4000fffe0ff */
[----:B------:R-:W-:-:S03]  /*0aa0*/  UIADD3.X UR7, UPT, UPT, URZ, UR7, URZ, UP0, !UPT ;  /* 0x00000007ff077290 */ /* 0x000fc600087fe4ff */
[----:B------:R-:W2:Y:S01]  /*0ab0*/  SYNCS.PHASECHK.TRANS64.TRYWAIT P0, [UR4+0x80], RZ ;  /* 0x000080ffff0075a7 */ /* 0x000ea20008001104 */
[----:B-1----:R-:W-:Y:S02]  /*0ac0*/  UIADD3 UR10, UPT, UPT, UR10, UR5, URZ ;  /* 0x000000050a0a7290 */ /* 0x002fe4000fffe0ff */
[----:B------:R-:W-:Y:S02]  /*0ad0*/  UIADD3 UR5, UPT, UPT, UR4, 0x4800, URZ ;  /* 0x0000480004057890 */ /* 0x000fe4000fffe0ff */
[----:B------:R-:W-:Y:S01]  /*0ae0*/  USHF.L.U32 UR10, UR10, 0x7, URZ ;  /* 0x000000070a0a7899 */ /* 0x000fe200080006ff */
[----:B--2---:R-:W-:Y:S11]  /*0af0*/  @!P0 BRA `(.L_x_6) ;  /* 0x000000c400c08947 */ /* 0x004ff60003800000 */
.L_x_62:
[----:B------:R2:W-:Y:S01]  /*0b00*/  UTMASTG.4D [UR8], [UR6], desc[URZ] ;  /* 0x0000ff08060073b5 */ /* 0x0005e20008019000 */
[----:B-1----:R-:W-:Y:S01]  /*0b10*/  HFMA2 R4, -RZ, RZ, 0, 5.9604644775390625e-08 ;  /* 0x00000001ff047431 */ /* 0x002fe200000001ff */
[----:B--2---:R-:W-:Y:S01]  /*0b20*/  UMOV UR8, UR5 ;  /* 0x0000000500087c82 */ /* 0x004fe20008000000 */
[----:B------:R-:W-:Y:S02]  /*0b30*/  UMOV UR9, UR13 ;  /* 0x0000000d00097c82 */ /* 0x000fe40008000000 */
[----:B------:R1:W-:Y:S01]  /*0b40*/  UTMASTG.4D [UR8], [UR6], desc[URZ] ;  /* 0x0000ff08060073b5 */ /* 0x0003e20008019000 */
[----:B------:R0:W-:Y:S01]  /*0b50*/  UTMACMDFLUSH ;  /* 0x00000000000079b7 */ /* 0x0001e20000000000 */
[----:B------:R-:W-:-:S04]  /*0b60*/  DEPBAR.LE SB0, 0x0 ;  /* 0x000080000000791a */ /* 0x000fc80000000000 */
[----:B------:R1:W-:Y:S01]  /*0b70*/  SYNCS.ARRIVE.TRANS64.ART0 RZ, [UR4+0x88], R4 ;  /* 0x00008804ffff79a7 */ /* 0x0003e20008500004 */
[----:B------:R-:W-:Y:S05]  /*0b80*/  BRA `(.L_x_5) ;  /* 0x0000003400d87947 */ /* 0x000fea0003800000 */
.L_x_129:
[----:B------:R-:W-:-:S08]  /*0b90*/  NOP ;  /* 0x0000000000007918 */ /* 0x000fd00000000000 */
[----:B------:R-:W1:-:S00]  /*0ba0*/  USETMAXREG.DEALLOC.CTAPOOL 0x38 ;  /* 0x00000038000079c8 */ /* 0x000e4000080e0500 */
[----:B------:R-:W2:Y:S01]  /*0bb0*/  S2UR UR12, SR_CgaCtaId ;  /* 0x00000000000c79c3 */ /* 0x000ea20000008800 */
[----:B------:R-:W-:Y:S01]  /*0bc0*/  NOP ;  /* 0x0000000000007918 */ /* 0x000fe20000000000 */
[----:B------:R-:W-:Y:S02]  /*0bd0*/  UMOV UR4, 0x40 ;  /* 0x0000004000047882 */ /* 0x000fe40000000000 */
[----:B--2---:R-:W-:-:S09]  /*0be0*/  ULEA UR4, UR12, UR4, 0x18 ;  /* 0x000000040c047291 */ /* 0x004fd2000f8ec0ff */
[----:B-1----:R-:W1:Y:S01]  /*0bf0*/  LDS.U8 R4, [UR4] ;  /* 0x00000004ff047984 */ /* 0x002e620008000000 */
[----:B------:R-:W-:Y:S02]  /*0c00*/  UMOV UR4, 0x400 ;  /* 0x0000040000047882 */ /* 0x000fe40000000000 */
[----:B------:R-:W-:Y:S01]  /*0c10*/  ULEA UR11, UR12, UR4, 0x18 ;  /* 0x000000040c0b7291 */ /* 0x000fe2000f8ec0ff */
[----:B-1----:R-:W-:-:S13]  /*0c20*/  ISETP.NE.AND P0, PT, R4, RZ, PT ;  /* 0x000000ff0400720c */ /* 0x002fda0003f05270 */
[----:B------:R-:W-:Y:S05]  /*0c30*/  @P0 BRA `(.L_x_7) ;  /* 0x00000000007c0947 */ /* 0x000fea0003800000 */
[----:B------:R-:W-:-:S13]  /*0c40*/  ELECT P0, URZ, PT ;  /* 0x0000000000ff782f */ /* 0x000fda0003800000 */
[----:B------:R-:W-:Y:S05]  /*0c50*/  @!P0 BRA `(.L_x_8) ;  /* 0x0000000000848947 */ /* 0x000fea0003800000 */
[----:B------:R-:W-:Y:S01]  /*0c60*/  UMOV UR4, 0x10 ;  /* 0x0000001000047882 */ /* 0x000fe20000000000 */
[----:B------:R-:W-:-:S04]  /*0c70*/  IMAD.MOV.U32 R5, RZ, RZ, 0xffff ;  /* 0x0000ffffff057424 */ /* 0x000fc800078e00ff */
[----:B------:R-:W-:Y:S04]  /*0c80*/  DEPBAR.LE SB1, 0x36 ;  /* 0x00009d800000791a */ /* 0x000fe80000000000 */
[----:B------:R-:W1:Y:S02]  /*0c90*/  UTCATOMSWS.FIND_AND_SET.ALIGN UP0, UR4, UR4 ;  /* 0x00000004000475e3 */ /* 0x000e640008000800 */
[----:B-1----:R-:W-:Y:S01]  /*0ca0*/  PLOP3.LUT P0, PT, PT, PT, UP0, 0x80, 0x8 ;  /* 0x000000000008781c */ /* 0x002fe20003f0f008 */
[----:B------:R-:W-:-:S03]  /*0cb0*/  IMAD.U32 R6, RZ, RZ, UR4 ;  /* 0x00000004ff067e24 */ /* 0x000fc6000f8e00ff */
[----:B------:R-:W-:-:S04]  /*0cc0*/  SEL R4, RZ, 0xffffffff, !P0 ;  /* 0xffffffffff047807 */ /* 0x000fc80004000000 */
[----:B------:R-:W-:Y:S01]  /*0cd0*/  ISETP.NE.AND P0, PT, R4, RZ, PT ;  /* 0x000000ff0400720c */ /* 0x000fe20003f05270 */
[----:B------:R-:W-:-:S12]  /*0ce0*/  IMAD.MOV.U32 R4, RZ, RZ, 0x1 ;  /* 0x00000001ff047424 */ /* 0x000fd800078e00ff */
[----:B------:R-:W-:Y:S05]  /*0cf0*/  @P0 BRA `(.L_x_9) ;  /* 0x0000000000240947 */ /* 0x000fea0003800000 */
.L_x_10:
[----:B------:R-:W-:Y:S05]  /*0d00*/  NANOSLEEP 0x64 ;  /* 0x000000640000795d */ /* 0x000fea0003800000 */
[----:B------:R-:W-:-:S05]  /*0d10*/  UMOV UR4, 0x10 ;  /* 0x0000001000047882 */ /* 0x000fca0000000000 */
[----:B------:R-:W-:Y:S04]  /*0d20*/  DEPBAR.LE SB1, 0x36 ;  /* 0x00009d800000791a */ /* 0x000fe80000000000 */
[----:B------:R-:W1:Y:S02]  /*0d30*/  UTCATOMSWS.FIND_AND_SET.ALIGN UP0, UR4, UR4 ;  /* 0x00000004000475e3 */ /* 0x000e640008000800 */
[----:B-1----:R-:W-:-:S04]  /*0d40*/  PLOP3.LUT P0, PT, PT, PT, UP0, 0x80, 0x8 ;  /* 0x000000000008781c */ /* 0x002fc80003f0f008 */
[----:B------:R-:W-:-:S04]  /*0d50*/  SEL R6, RZ, 0xffffffff, !P0 ;  /* 0xffffffffff067807 */ /* 0x000fc80004000000 */
[----:B------:R-:W-:Y:S01]  /*0d60*/  ISETP.NE.AND P0, PT, R6, RZ, PT ;  /* 0x000000ff0600720c */ /* 0x000fe20003f05270 */
[----:B------:R-:W-:-:S12]  /*0d70*/  IMAD.U32 R6, RZ, RZ, UR4 ;  /* 0x00000004ff067e24 */ /* 0x000fd8000f8e00ff */
[----:B------:R-:W-:Y:S05]  /*0d80*/  @!P0 BRA `(.L_x_10) ;  /* 0xfffffffc00dc8947 */ /* 0x000fea000383ffff */
.L_x_9:
[C---:B------:R-:W-:Y:S01]  /*0d90*/  VIADD R7, R6.reuse, 0x10 ;  /* 0x0000001006077836 */ /* 0x040fe20000000000 */
[----:B------:R-:W-:Y:S01]  /*0da0*/  UMOV UR4, 0x50 ;  /* 0x0000005000047882 */ /* 0x000fe20000000000 */
[----:B------:R-:W-:Y:S01]  /*0db0*/  SHF.L.U32 R5, R5, R6, RZ ;  /* 0x0000000605057219 */ /* 0x000fe200000006ff */
[----:B------:R-:W-:Y:S01]  /*0dc0*/  ULEA UR4, UR12, UR4, 0x18 ;  /* 0x000000040c047291 */ /* 0x000fe2000f8ec0ff */
[----:B------:R-:W-:Y:S01]  /*0dd0*/  IMAD.SHL.U32 R6, R6, 0x20, RZ ;  /* 0x0000002006067824 */ /* 0x000fe200078e00ff */
[----:B------:R-:W-:-:S04]  /*0de0*/  SHF.L.U32 R4, R4, R7, RZ ;  /* 0x0000000704047219 */ /* 0x000fc800000006ff */
[----:B------:R-:W-:-:S05]  /*0df0*/  LOP3.LUT R4, R4, R5, RZ, 0xfc, !PT ;  /* 0x0000000504047212 */ /* 0x000fca00078efcff */
[----:B------:R1:W-:Y:S04]  /*0e00*/  ATOMS.OR RZ, [UR4], R4 ;  /* 0x00000004ffff798c */ /* 0x0003e8000b000004 */
[----:B------:R1:W-:Y:S01]  /*0e10*/  STS [UR11+0xb8], R6 ;  /* 0x0000b806ff007988 */ /* 0x0003e2000800080b */
[----:B------:R-:W-:Y:S05]  /*0e20*/  BRA `(.L_x_8) ;  /* 0x0000000000107947 */ /* 0x000fea0003800000 */
.L_x_7:
[----:B------:R-:W-:-:S05]  /*0e30*/  MOV R4, 0xffffffff ;  /* 0xffffffff00047802 */ /* 0x000fca0000000f00 */
[----:B------:R1:W-:Y:S02]  /*0e40*/  STS [UR11+0xb8], R4 ;  /* 0x0000b804ff007988 */ /* 0x0003e4000800080b */
[----:B-1----:R-:W-:Y:S02]  /*0e50*/  MOV R4, 0xe70 ;  /* 0x00000e7000047802 */ /* 0x002fe40000000f00 */
[----:B------:R-:W-:Y:S05]  /*0e60*/  CALL.REL.NOINC `($__internal_1_$__cuda_sm10x_tcgen05_guardrail_trap_phase_invalid_during_alloc) ;  /* 0x000000d0005c7944 */ /* 0x000fea0003c00000 */
.L_x_8:
[----:B------:R-:W-:Y:S05]  /*0e70*/  WARPSYNC.ALL ;  /* 0x0000000000007948 */ /* 0x000fea0003800000 */
[----:B------:R-:W-:Y:S01]  /*0e80*/  NOP ;  /* 0x0000000000007918 */ /* 0x000fe20000000000 */
[----:B------:R-:W2:Y:S01]  /*0e90*/  S2UR UR14, SR_CTAID.X ;  /* 0x00000000000e79c3 */ /* 0x000ea20000002500 */
[----:B------:R-:W2:Y:S01]  /*0ea0*/  LDCU UR6, c[0x0][0x640] ;  /* 0x0000c800ff0677ac */ /* 0x000ea20008000800 */
[----:B------:R-:W3:Y:S06]  /*0eb0*/  LDCU.U8 UR8, c[0x0][0x644] ;  /* 0x0000c880ff0877ac */ /* 0x000eec0008000000 */
[----:B------:R-:W4:Y:S01]  /*0ec0*/  S2UR UR4, SR_CgaCtaId ;  /* 0x00000000000479c3 */ /* 0x000f220000008800 */
[----:B------:R-:W5:Y:S01]  /*0ed0*/  LDCU.U8 UR10, c[0x0][0x645] ;  /* 0x0000c8a0ff0a77ac */ /* 0x000f620008000000 */
[----:B------:R-:W1:Y:S01]  /*0ee0*/  LDCU UR9, c[0x0][0x654] ;  /* 0x0000ca80ff0977ac */ /* 0x000e620008000800 */
[----:B------:R-:W1:Y:S01]  /*0ef0*/  LDCU.U8 UR13, c[0x0][0x650] ;  /* 0x0000ca00ff0d77ac */ /* 0x000e620008000000 */
[----:B------:R-:W1:Y:S01]  /*0f00*/  LDCU.U8 UR15, c[0x0][0x639] ;  /* 0x0000c720ff0f77ac */ /* 0x000e620008000000 */
[----:B--2---:R-:W-:Y:S01]  /*0f10*/  UIMAD.WIDE.U32 UR6, UR14, UR6, URZ ;  /* 0x000000060e0672a5 */ /* 0x004fe2000f8e00ff */
[----:B------:R-:W2:Y:S06]  /*0f20*/  LDCU.U8 UR16, c[0x0][0x651] ;  /* 0x0000ca20ff1077ac */ /* 0x000eac0008000000 */
[----:B------:R-:W-:Y:S01]  /*0f30*/  UMOV UR6, UR7 ;  /* 0x0000000700067c82 */ /* 0x000fe20008000000 */
[----:B------:R-:W-:Y:S01]  /*0f40*/  UMOV UR7, 0x400 ;  /* 0x0000040000077882 */ /* 0x000fe20000000000 */
[----:B------:R-:W-:-:S02]  /*0f50*/  UIADD3 UR5, UPT, UPT, -UR6, UR14, URZ ;  /* 0x0000000e06057290 */ /* 0x000fc4000fffe1ff */
[----:B----4-:R-:W-:Y:S02]  /*0f60*/  ULEA UR7, UR4, UR7, 0x18 ;  /* 0x0000000704077291 */ /* 0x010fe4000f8ec0ff */
[----:B---3--:R-:W-:Y:S01]  /*0f70*/  USHF.R.U32.HI UR5, URZ, UR8, UR5 ;  /* 0x00000008ff057299 */ /* 0x008fe20008011605 */
[----:B------:R-:W3:Y:S03]  /*0f80*/  LDCU UR8, c[0x0][0x634] ;  /* 0x0000c680ff0877ac */ /* 0x000ee60008000800 */
[----:B------:R-:W-:Y:S02]  /*0f90*/  UIADD3 UR6, UPT, UPT, UR6, UR5, URZ ;  /* 0x0000000506067290 */ /* 0x000fe4000fffe0ff */
[----:B------:R-:W-:Y:S02]  /*0fa0*/  UIADD3 UR5, UPT, UPT, UR7, 0x800, URZ ;  /* 0x0000080007057890 */ /* 0x000fe4000fffe0ff */
[----:B-----5:R-:W-:-:S02]  /*0fb0*/  USHF.R.U32.HI UR6, URZ, UR10, UR6 ;  /* 0x0000000aff067299 */ /* 0x020fc40008011606 */
[----:B------:R-:W-:Y:S02]  /*0fc0*/  USHF.R.U32.HI UR5, URZ, 0x4, UR5 ;  /* 0x00000004ff057899 */ /* 0x000fe40008011605 */
[----:B-1----:R-:W-:Y:S02]  /*0fd0*/  UISETP.GE.AND UP0, UPT, UR6, UR9, UPT ;  /* 0x000000090600728c */ /* 0x002fe4000bf06270 */
[----:B------:R-:W-:Y:S01]  /*0fe0*/  ULOP3.LUT UR5, UR5, 0x3fc0, URZ, 0xc0, !UPT ;  /* 0x00003fc005057892 */ /* 0x000fe2000f8ec0ff */
[----:B------:R-:W1:Y:S01]  /*0ff0*/  LDCU UR9, c[0x0][0x63c] ;  /* 0x0000c780ff0977ac */ /* 0x000e620008000800 */
[----:B------:R-:W4:Y:S02]  /*1000*/  LDCU.U8 UR10, c[0x0][0x638] ;  /* 0x0000c700ff0a77ac */ /* 0x000f240008000000 */
[----:B------:R-:W-:-:S05]  /*1010*/  ULOP3.LUT UR5, UR5, 0x10000, URZ, 0xfc, !UPT ;  /* 0x0001000005057892 */ /* 0x000fca000f8efcff */
[----:B---3--:R-:W3:Y:S01]  /*1020*/  @UP0 LDCU UR8, c[0x0][0x64c] ;  /* 0x0000c980ff0807ac */ /* 0x008ee20008000800 */
[----:B------:R-:W-:Y:S01]  /*1030*/  MOV R4, UR5 ;  /* 0x0000000500047c02 */ /* 0x000fe20008000f00 */
[----:B------:R-:W-:-:S04]  /*1040*/  UIADD3 UR5, UPT, UPT, -UR6, URZ, URZ ;  /* 0x000000ff06057290 */ /* 0x000fc8000fffe1ff */
[----:B-1----:R-:W-:Y:S01]  /*1050*/  UIMAD UR6, UR5, UR9, UR14 ;  /* 0x00000009050672a4 */ /* 0x002fe2000f8e020e */
[----:B------:R-:W1:Y:S01]  /*1060*/  SHFL.IDX PT, R4, R4, RZ, 0x1f ;  /* 0x00001fff04047589 */ /* 0x000e6200000e0000 */
[----:B----4-:R-:W-:Y:S01]  /*1070*/  USEL UR5, UR10, UR13, !UP0 ;  /* 0x0000000d0a057287 */ /* 0x010fe2000c000000 */
[----:B------:R-:W4:Y:S01]  /*1080*/  LDCU UR13, c[0x0][0x60c] ;  /* 0x0000c180ff0d77ac */ /* 0x000f220008000800 */
[----:B---3--:R-:W-:Y:S02]  /*1090*/  UIMAD.WIDE.U32 UR8, UR6, UR8, URZ ;  /* 0x00000008060872a5 */ /* 0x008fe4000f8e00ff */
[----:B------:R-:W-:Y:S02]  /*10a0*/  ULOP3.LUT UR10, UR5, 0xff, URZ, 0xc0, !UPT ;  /* 0x000000ff050a7892 */ /* 0x000fe4000f8ec0ff */
[----:B--2---:R-:W-:-:S03]  /*10b0*/  USEL UR8, UR15, UR16, !UP0 ;  /* 0x000000100f087287 */ /* 0x004fc6000c000000 */
[----:B------:R-:W-:Y:S01]  /*10c0*/  UMOV UR5, UR9 ;  /* 0x0000000900057c82 */ /* 0x000fe20008000000 */
[----:B------:R-:W-:Y:S02]  /*10d0*/  ULOP3.LUT UR8, UR8, 0xff, URZ, 0xc0, !UPT ;  /* 0x000000ff08087892 */ /* 0x000fe4000f8ec0ff */
[----:B------:R-:W-:-:S04]  /*10e0*/  UIADD3 UR6, UPT, UPT, UR6, -UR5, URZ ;  /* 0x8000000506067290 */ /* 0x000fc8000fffe0ff */
[----:B------:R-:W-:Y:S02]  /*10f0*/  USHF.R.U32.HI UR6, URZ, UR10, UR6 ;  /* 0x0000000aff067299 */ /* 0x000fe40008011606 */
[----:B----4-:R-:W-:Y:S02]  /*1100*/  UISETP.GE.AND UP0, UPT, UR14, UR13, UPT ;  /* 0x0000000d0e00728c */ /* 0x010fe4000bf06270 */
[----:B------:R-:W-:Y:S01]  /*1110*/  UIADD3 UR6, UPT, UPT, UR5, UR6, URZ ;  /* 0x0000000605067290 */ /* 0x000fe2000fffe0ff */
[----:B-1----:R-:W-:-:S03]  /*1120*/  R2UR UR5, R4 ;  /* 0x00000000040572ca */ /* 0x002fc600000e0000 */
[----:B------:R-:W-:Y:S01]  /*1130*/  USHF.R.U32.HI UR6, URZ, UR8, UR6 ;  /* 0x00000008ff067299 */ /* 0x000fe20008011606 */
[----:B------:R-:W-:Y:S06]  /*1140*/  BAR.SYNC.DEFER_BLOCKING 0x2, 0x120 ;  /* 0x0084800000007b1d */ /* 0x000fec0000010000 */
[----:B------:R-:W1:Y:S01]  /*1150*/  LDS R21, [UR7+0xb8] ;  /* 0x0000b807ff157984 */ /* 0x000e620008000800 */
[----:B------:R-:W-:Y:S05]  /*1160*/  BRA.U UP0, `(.L_x_11) ;  /* 0x0000001900a47547 */ /* 0x000fea000b800000 */
[----:B------:R-:W2:Y:S02]  /*1170*/  SYNCS.PHASECHK.TRANS64.TRYWAIT P0, [UR7], RZ ;  /* 0x000000ffff0075a7 */ /* 0x000ea40008001107 */
[----:B--2---:R-:W-:Y:S05]  /*1180*/  @!P0 BRA `(.L_x_12) ;  /* 0x000000c000348947 */ /* 0x004fea0003800000 */
.L_x_64:
[----:B------:R-:W3:Y:S01]  /*1190*/  SYNCS.PHASECHK.TRANS64.TRYWAIT P0, [UR7+0x10], RZ ;  /* 0x000010ffff0075a7 */ /* 0x000ee20008001107 */
[----:B------:R-:W4:Y:S01]  /*11a0*/  LDCU UR4, c[0x0][0x614] ;  /* 0x0000c280ff0477ac */ /* 0x000f220008000800 */
[----:B--2---:R-:W-:Y:S01]  /*11b0*/  CS2R R4, SRZ ;  /* 0x0000000000047805 */ /* 0x004fe2000001ff00 */
[----:B------:R-:W2:Y:S05]  /*11c0*/  LDCU UR11, c[0x0][0x38c] ;  /* 0x00007180ff0b77ac */ /* 0x000eaa0008000800 */
[----:B------:R-:W-:Y:S01]  /*11d0*/  R2UR UR14, R5 ;  /* 0x00000000050e72ca */ /* 0x000fe200000e0000 */
[----:B------:R-:W5:Y:S01]  /*11e0*/  LDCU UR9, c[0x0][0x380] ;  /* 0x00007000ff0977ac */ /* 0x000f620008000800 */
[----:B------:R-:W-:-:S02]  /*11f0*/  R2UR UR25, R4 ;  /* 0x00000000041972ca */ /* 0x000fc400000e0000 */
[C---:B------:R-:W-:Y:S01]  /*1200*/  R2UR UR29, R5.reuse ;  /* 0x00000000051d72ca */ /* 0x040fe200000e0000 */
[----:B------:R-:W-:Y:S01]  /*1210*/  UIADD3 UR8, UPT, UPT, UR7, 0xc800, URZ ;  /* 0x0000c80007087890 */ /* 0x000fe2000fffe0ff */
[C---:B------:R-:W-:Y:S01]  /*1220*/  R2UR UR54, R4.reuse ;  /* 0x00000000043672ca */ /* 0x040fe200000e0000 */
[----:B------:R-:W-:Y:S01]  /*1230*/  UMOV UR26, 0x0 ;  /* 0x00000000001a7882 */ /* 0x000fe20000000000 */
[----:B------:R-:W-:Y:S01]  /*1240*/  UMOV UR27, 0x1 ;  /* 0x00000001001b7882 */ /* 0x000fe20000000000 */
[----:B------:R-:W-:Y:S01]  /*1250*/  UIADD3 UR46, UPT, UPT, UR5, 0x2, URZ ;  /* 0x00000002052e7890 */ /* 0x000fe2000fffe0ff */
[C---:B------:R-:W-:Y:S01]  /*1260*/  R2UR UR59, R5.reuse ;  /* 0x00000000053b72ca */ /* 0x040fe200000e0000 */
[----:B----4-:R-:W-:Y:S01]  /*1270*/  UIADD3 UR6, UPT, UPT, -UR6, UR4, URZ ;  /* 0x0000000406067290 */ /* 0x010fe2000fffe1ff */
[C---:B------:R-:W-:Y:S01]  /*1280*/  R2UR UR60, R4.reuse ;  /* 0x00000000043c72ca */ /* 0x040fe200000e0000 */
[----:B------:R-:W-:Y:S01]  /*1290*/  UIADD3 UR44, UPT, UPT, UR5, 0x4, URZ ;  /* 0x00000004052c7890 */ /* 0x000fe2000fffe0ff */
[C---:B------:R-:W-:Y:S01]  /*12a0*/  R2UR UR62, R5.reuse ;  /* 0x00000000053e72ca */ /* 0x040fe200000e0000 */
[----:B--2---:R-:W-:Y:S01]  /*12b0*/  UIADD3 UR10, UPT, UPT, -UR11, URZ, URZ ;  /* 0x000000ff0b0a7290 */ /* 0x004fe2000fffe1ff */
[C---:B------:R-:W-:Y:S01]  /*12c0*/  R2UR UR61, R4.reuse ;  /* 0x00000000043d72ca */ /* 0x040fe200000e0000 */
[----:B------:R-:W-:Y:S01]  /*12d0*/  UIADD3 UR12, UPT, UPT, UR11, -0x1, URZ ;  /* 0xffffffff0b0c7890 */ /* 0x000fe2000fffe0ff */
[C---:B------:R-:W-:Y:S01]  /*12e0*/  R2UR UR58, R5.reuse ;  /* 0x00000000053a72ca */ /* 0x040fe200000e0000 */
[----:B-----5:R-:W-:Y:S01]  /*12f0*/  UIADD3 UR4, UPT, UPT, UR11, -UR9, URZ ;  /* 0x800000090b047290 */ /* 0x020fe2000fffe0ff */
[C---:B------:R-:W-:Y:S01]  /*1300*/  R2UR UR57, R4.reuse ;  /* 0x00000000043972ca */ /* 0x040fe200000e0000 */
[----:B------:R-:W-:Y:S01]  /*1310*/  UISETP.GT.AND UP0, UPT, UR11, URZ, UPT ;  /* 0x000000ff0b00728c */ /* 0x000fe2000bf04270 */
[----:B------:R-:W-:Y:S01]  /*1320*/  R2UR UR56, R5 ;  /* 0x00000000053872ca */ /* 0x000fe200000e0000 */
[----:B------:R-:W-:Y:S01]  /*1330*/  USHF.R.U32.HI UR9, URZ, 0x4, UR8 ;  /* 0x00000004ff097899 */ /* 0x000fe20008011608 */
[----:B------:R-:W-:Y:S01]  /*1340*/  R2UR UR55, R4 ;  /* 0x00000000043772ca */ /* 0x000fe200000e0000 */
[----:B------:R-:W-:-:S02]  /*1350*/  ULEA UR13, UR6, UR4, 0x7 ;  /* 0x00000004060d7291 */ /* 0x000fc4000f8e38ff */
[----:B------:R-:W-:Y:S02]  /*1360*/  USHF.R.S32.HI UR8, URZ, 0x1f, UR10 ;  /* 0x0000001fff087899 */ /* 0x000fe4000801140a */
[----:B------:R-:W-:Y:S02]  /*1370*/  USHF.R.S32.HI UR6, URZ, 0x1f, UR12 ;  /* 0x0000001fff067899 */ /* 0x000fe4000801140c */
[----:B------:R-:W-:Y:S02]  /*1380*/  ULOP3.LUT UR4, UR9, 0x3fc0, URZ, 0xc0, !UPT ;  /* 0x00003fc009047892 */ /* 0x000fe4000f8ec0ff */
[----:B------:R-:W-:Y:S02]  /*1390*/  ULEA.HI UR8, UR8, -UR11, URZ, 0x7 ;  /* 0x8000000b08087291 */ /* 0x000fe4000f8f38ff */
[----:B------:R-:W-:Y:S02]  /*13a0*/  ULEA.HI UR6, UR6, UR12, URZ, 0x7 ;  /* 0x0000000c06067291 */ /* 0x000fe4000f8f38ff */
[----:B------:R-:W-:-:S02]  /*13b0*/  UIADD3 UR15, UPT, UPT, UR13, -0x1, URZ ;  /* 0xffffffff0d0f7890 */ /* 0x000fc4000fffe0ff */
[----:B------:R-:W-:Y:S02]  /*13c0*/  UIADD3 UR9, UPT, UPT, -UR13, URZ, URZ ;  /* 0x000000ff0d097290 */ /* 0x000fe4000fffe1ff */
[----:B------:R-:W-:Y:S02]  /*13d0*/  ULOP3.LUT UR4, UR4, 0x10000, URZ, 0xfc, !UPT ;  /* 0x0001000004047892 */ /* 0x000fe4000f8efcff */
[----:B------:R-:W-:Y:S02]  /*13e0*/  UIADD3 UR42, UPT, UPT, UR5, 0x6, URZ ;  /* 0x00000006052a7890 */ /* 0x000fe4000fffe0ff */
[----:B------:R-:W-:Y:S02]  /*13f0*/  UIADD3 UR40, UPT, UPT, UR5, 0x400, URZ ;  /* 0x0000040005287890 */ /* 0x000fe4000fffe0ff */
[----:B------:R-:W-:Y:S02]  /*1400*/  UIADD3 UR38, UPT, UPT, UR5, 0x402, URZ ;  /* 0x0000040205267890 */ /* 0x000fe4000fffe0ff */
[----:B------:R-:W-:-:S02]  /*1410*/  UIADD3 UR36, UPT, UPT, UR5, 0x404, URZ ;  /* 0x0000040405247890 */ /* 0x000fc4000fffe0ff */
[----:B------:R-:W-:Y:S02]  /*1420*/  UIADD3 UR34, UPT, UPT, UR5, 0x406, URZ ;  /* 0x0000040605227890 */ /* 0x000fe4000fffe0ff */
[----:B------:R-:W-:Y:S02]  /*1430*/  UIADD3 UR32, UPT, UPT, UR5, 0x800, URZ ;  /* 0x0000080005207890 */ /* 0x000fe4000fffe0ff */
[----:B------:R-:W-:Y:S02]  /*1440*/  UIADD3 UR28, UPT, UPT, UR5, 0x804, URZ ;  /* 0x00000804051c7890 */ /* 0x000fe4000fffe0ff */
[----:B------:R-:W-:Y:S02]  /*1450*/  UIADD3 UR23, UPT, UPT, UR5, 0x806, URZ ;  /* 0x0000080605177890 */ /* 0x000fe4000fffe0ff */
[----:B------:R-:W-:Y:S02]  /*1460*/  UIADD3 UR30, UPT, UPT, UR5, 0x802, URZ ;  /* 0x00000802051e7890 */ /* 0x000fe4000fffe0ff */
[----:B------:R-:W-:-:S02]  /*1470*/  USHF.R.S32.HI UR21, URZ, 0x7, UR8 ;  /* 0x00000007ff157899 */ /* 0x000fc40008011408 */
[----:B------:R-:W-:Y:S01]  /*1480*/  @UP0 UIMAD.WIDE UR50, UR6, 0x2000000, UR26 ;  /* 0x02000000063208a5 */ /* 0x000fe2000f8e021a */
[----:B------:R-:W-:Y:S01]  /*1490*/  UMOV UR48, UR5 ;  /* 0x0000000500307c82 */ /* 0x000fe20008000000 */
[----:B------:R-:W-:Y:S01]  /*14a0*/  UMOV UR64, 0x0 ;  /* 0x0000000000407882 */ /* 0x000fe20000000000 */
[----:B------:R-:W-:Y:S01]  /*14b0*/  UMOV UR65, 0x8200490 ;  /* 0x0820049000417882 */ /* 0x000fe20000000000 */
[----:B------:R-:W-:Y:S01]  /*14c0*/  UMOV UR66, 0x0 ;  /* 0x0000000000427882 */ /* 0x000fe20000000000 */
[----:B------:R-:W-:Y:S01]  /*14d0*/  UMOV UR67, 0x8200490 ;  /* 0x0820049000437882 */ /* 0x000fe20000000000 */
[----:B------:R-:W-:Y:S01]  /*14e0*/  UMOV UR76, 0x0 ;  /* 0x00000000004c7882 */ /* 0x000fe20000000000 */
[----:B------:R-:W-:Y:S01]  /*14f0*/  UMOV UR77, 0x8200490 ;  /* 0x08200490004d7882 */ /* 0x000fe20000000000 */
[----:B------:R-:W-:Y:S02]  /*1500*/  UIADD3 UR53, UPT, UPT, UR7, 0x40, URZ ;  /* 0x0000004007357890 */ /* 0x000fe4000fffe0ff */
[----:B------:R-:W-:-:S02]  /*1510*/  UIADD3 UR52, UPT, UPT, UR7, 0x28, URZ ;  /* 0x0000002807347890 */ /* 0x000fc4000fffe0ff */
[----:B------:R-:W-:Y:S02]  /*1520*/  USHF.R.S32.HI UR17, URZ, 0x1f, UR15 ;  /* 0x0000001fff117899 */ /* 0x000fe4000801140f */
[----:B------:R-:W-:Y:S02]  /*1530*/  USHF.R.S32.HI UR19, URZ, 0x1f, UR9 ;  /* 0x0000001fff137899 */ /* 0x000fe40008011409 */
[----:B------:R-:W-:Y:S02]  /*1540*/  UIADD3 UR8, UPT, UPT, UR4, 0x2, URZ ;  /* 0x0000000204087890 */ /* 0x000fe4000fffe0ff */
[----:B------:R-:W-:Y:S01]  /*1550*/  UIADD3 UR26, UPT, UPT, UR4, 0x4, URZ ;  /* 0x00000004041a7890 */ /* 0x000fe2000fffe0ff */
[----:B------:R-:W-:Y:S01]  /*1560*/  UMOV UR49, 0x40004040 ;  /* 0x4000404000317882 */ /* 0x000fe20000000000 */
[----:B------:R-:W-:Y:S01]  /*1570*/  UISETP.GT.AND UP1, UPT, UR13, URZ, UPT ;  /* 0x000000ff0d00728c */ /* 0x000fe2000bf24270 */
[----:B------:R-:W-:Y:S01]  /*1580*/  UMOV UR74, 0x0 ;  /* 0x00000000004a7882 */ /* 0x000fe20000000000 */
        /* <DEDUP_REMOVED lines=8> */
[----:B---3--:R-:W-:Y:S05]  /*1610*/  @!P0 BRA `(.L_x_13) ;  /* 0x000000bc00288947 */ /* 0x008fea0003800000 */
.L_x_66:
[----:B------:R-:W-:Y:S01]  /*1620*/  UIADD3 UR10, UPT, UPT, UR4, 0x6, URZ ;  /* 0x00000006040a7890 */ /* 0x000fe2000fffe0ff */
[----:B------:R3:W-:Y:S01]  /*1630*/  UTCHMMA gdesc[UR48], gdesc[UR4], tmem[UR14], tmem[UR64], idesc[UR65], !UPT ;  /* 0x00ff4004300075ea */ /* 0x0007e2000f80000e */
[----:B------:R-:W-:Y:S01]  /*1640*/  UIADD3 UR24, UPT, UPT, UR4, 0x400, URZ ;  /* 0x0000040004187890 */ /* 0x000fe2000fffe0ff */
[----:B------:R-:W-:Y:S01]  /*1650*/  HFMA2 R20, -RZ, RZ, 0, 0 ;  /* 0x00000000ff147431 */ /* 0x000fe200000001ff */
[----:B------:R-:W-:Y:S01]  /*1660*/  UMOV UR47, 0x40004040 ;  /* 0x40004040002f7882 */ /* 0x000fe20000000000 */
[----:B------:R-:W-:Y:S01]  /*1670*/  UMOV UR9, 0x40004040 ;  /* 0x4000404000097882 */ /* 0x000fe20000000000 */
[----:B------:R-:W-:Y:S01]  /*1680*/  UIADD3 UR22, UPT, UPT, UR4, 0x402, URZ ;  /* 0x0000040204167890 */ /* 0x000fe2000fffe0ff */
[----:B------:R4:W-:Y:S01]  /*1690*/  UTCHMMA gdesc[UR46], gdesc[UR8], tmem[UR25], tmem[UR66], idesc[UR67], UPT ;  /* 0x00ff42082e0075ea */ /* 0x0009e2000b800019 */
[----:B------:R-:W-:Y:S01]  /*16a0*/  UMOV UR45, 0x40004040 ;  /* 0x40004040002d7882 */ /* 0x000fe20000000000 */
[----:B------:R-:W-:Y:S01]  /*16b0*/  UIADD3 UR20, UPT, UPT, UR4, 0x404, URZ ;  /* 0x0000040404147890 */ /* 0x000fe2000fffe0ff */
[----:B------:R-:W-:Y:S01]  /*16c0*/  UMOV UR27, 0x40004040 ;  /* 0x40004040001b7882 */ /* 0x000fe20000000000 */
[----:B------:R-:W-:Y:S01]  /*16d0*/  ULEA.HI UR13, UR19, -UR13, URZ, 0x7 ;  /* 0x8000000d130d7291 */ /* 0x000fe2000f8f38ff */
[----:B------:R5:W-:Y:S01]  /*16e0*/  UTCHMMA gdesc[UR44], gdesc[UR26], tmem[UR29], tmem[UR76], idesc[UR77], UPT ;  /* 0x00ff4c1a2c0075ea */ /* 0x000be2000b80001d */
[----:B------:R-:W-:Y:S01]  /*16f0*/  UMOV UR43, 0x40004040 ;  /* 0x40004040002b7882 */ /* 0x000fe20000000000 */
[----:B------:R-:W-:Y:S01]  /*1700*/  UIADD3 UR18, UPT, UPT, UR4, 0x406, URZ ;  /* 0x0000040604127890 */ /* 0x000fe2000fffe0ff */
[----:B------:R-:W-:Y:S01]  /*1710*/  UMOV UR11, 0x40004040 ;  /* 0x40004040000b7882 */ /* 0x000fe20000000000 */
[----:B------:R-:W-:-:S02]  /*1720*/  UIADD3 UR16, UPT, UPT, UR4, 0x800, URZ ;  /* 0x0000080004107890 */ /* 0x000fc4000fffe0ff */
[----:B------:R-:W-:Y:S02]  /*1730*/  ULEA.HI UR6, UR17, UR15, URZ, 0x7 ;  /* 0x0000000f11067291 */ /* 0x000fe4000f8f38ff */
[----:B------:R-:W-:Y:S01]  /*1740*/  UIADD3 UR12, UPT, UPT, UR4, 0x804, URZ ;  /* 0x00000804040c7890 */ /* 0x000fe2000fffe0ff */
[----:B------:R-:W-:Y:S01]  /*1750*/  UMOV UR41, 0x40004040 ;  /* 0x4000404000297882 */ /* 0x000fe20000000000 */
[----:B------:R-:W-:Y:S01]  /*1760*/  UMOV UR39, 0x40004040 ;  /* 0x4000404000277882 */ /* 0x000fe20000000000 */
[----:B---3--:R-:W-:Y:S01]  /*1770*/  UMOV UR64, 0x0 ;  /* 0x0000000000407882 */ /* 0x008fe20000000000 */
[----:B------:R-:W-:Y:S01]  /*1780*/  UMOV UR65, 0x8200490 ;  /* 0x0820049000417882 */ /* 0x000fe20000000000 */
[----:B------:R-:W-:Y:S01]  /*1790*/  UIADD3 UR14, UPT, UPT, UR4, 0x802, URZ ;  /* 0x00000802040e7890 */ /* 0x000fe2000fffe0ff */
[----:B------:R3:W-:Y:S01]  /*17a0*/  UTCHMMA gdesc[UR42], gdesc[UR10], tmem[UR54], tmem[UR64], idesc[UR65], UPT ;  /* 0x00ff400a2a0075ea */ /* 0x0007e2000b800036 */
[----:B------:R-:W-:Y:S02]  /*17b0*/  UIADD3 UR5, UPT, UPT, -UR21, URZ, URZ ;  /* 0x000000ff15057290 */ /* 0x000fe4000fffe1ff */
[----:B----4-:R-:W-:Y:S01]  /*17c0*/  UIADD3 UR8, UPT, UPT, UR4, 0x806, URZ ;  /* 0x0000080604087890 */ /* 0x010fe2000fffe0ff */
[----:B------:R-:W-:Y:S01]  /*17d0*/  UMOV UR25, 0x40004040 ;  /* 0x4000404000197882 */ /* 0x000fe20000000000 */
[----:B------:R-:W-:Y:S01]  /*17e0*/  UMOV UR37, 0x40004040 ;  /* 0x4000404000257882 */ /* 0x000fe20000000000 */
[----:B------:R4:W-:Y:S01]  /*17f0*/  UTCHMMA gdesc[UR40], gdesc[UR24], tmem[UR59], tmem[UR64], idesc[UR65], UPT ;  /* 0x00ff4018280075ea */ /* 0x0009e2000b80003b */
[----:B------:R-:W-:Y:S01]  /*1800*/  UMOV UR21, 0x40004040 ;  /* 0x4000404000157882 */ /* 0x000fe20000000000 */
[----:B-----5:R-:W-:Y:S01]  /*1810*/  UMOV UR26, UR23 ;  /* 0x00000017001a7c82 */ /* 0x020fe20008000000 */
[----:B------:R-:W-:Y:S01]  /*1820*/  UMOV UR23, 0x40004040 ;  /* 0x4000404000177882 */ /* 0x000fe20000000000 */
[----:B------:R-:W-:Y:S01]  /*1830*/  ULEA.HI.SX32 UR4, UR6, 0x1, 0x19 ;  /* 0x0000000106047891 */ /* 0x000fe2000f8fcaff */
[----:B------:R4:W-:Y:S01]  /*1840*/  UTCHMMA gdesc[UR38], gdesc[UR22], tmem[UR60], tmem[UR64], idesc[UR65], UPT ;  /* 0x00ff4016260075ea */ /* 0x0009e2000b80003c */
[----:B------:R-:W-:Y:S01]  /*1850*/  UMOV UR66, 0x0 ;  /* 0x0000000000427882 */ /* 0x000fe20000000000 */
[----:B------:R-:W-:Y:S01]  /*1860*/  UMOV UR67, 0x8200490 ;  /* 0x0820049000437882 */ /* 0x000fe20000000000 */
[----:B------:R-:W-:Y:S01]  /*1870*/  UMOV UR35, 0x40004040 ;  /* 0x4000404000237882 */ /* 0x000fe20000000000 */
[----:B------:R-:W-:Y:S01]  /*1880*/  UMOV UR19, 0x40004040 ;  /* 0x4000404000137882 */ /* 0x000fe20000000000 */
[----:B------:R-:W-:Y:S01]  /*1890*/  UMOV UR33, 0x40004040 ;  /* 0x4000404000217882 */ /* 0x000fe20000000000 */
[----:B------:R-:W-:Y:S01]  /*18a0*/  UMOV UR17, 0x40004040 ;  /* 0x4000404000117882 */ /* 0x000fe20000000000 */
[----:B------:R4:W-:Y:S01]  /*18b0*/  UTCHMMA gdesc[UR36], gdesc[UR20], tmem[UR62], tmem[UR66], idesc[UR67], UPT ;  /* 0x00ff4214240075ea */ /* 0x0009e2000b80003e */
[----:B------:R-:W-:Y:S01]  /*18c0*/  UMOV UR31, 0x40004040 ;  /* 0x40004040001f7882 */ /* 0x000fe20000000000 */
[----:B------:R-:W-:Y:S01]  /*18d0*/  UMOV UR15, 0x40004040 ;  /* 0x40004040000f7882 */ /* 0x000fe20000000000 */
[----:B------:R4:W-:Y:S01]  /*18e0*/  UTCHMMA gdesc[UR34], gdesc[UR18], tmem[UR61], tmem[UR64], idesc[UR65], UPT ;  /* 0x00ff4012220075ea */ /* 0x0009e2000b80003d */
[----:B------:R-:W-:Y:S01]  /*18f0*/  UMOV UR29, 0x40004040 ;  /* 0x40004040001d7882 */ /* 0x000fe20000000000 */
[----:B------:R4:W-:Y:S01]  /*1900*/  UTCHMMA gdesc[UR32], gdesc[UR16], tmem[UR58], tmem[UR74], idesc[UR75], UPT ;  /* 0x00ff4a10200075ea */ /* 0x0009e2000b80003a */
[----:B---3--:R-:W-:Y:S01]  /*1910*/  USHF.R.S32.HI UR10, URZ, 0x7, UR13 ;  /* 0x00000007ff0a7899 */ /* 0x008fe2000801140d */
[----:B------:R4:W-:Y:S01]  /*1920*/  UTCHMMA gdesc[UR30], gdesc[UR14], tmem[UR57], tmem[UR72], idesc[UR73], UPT ;  /* 0x00ff480e1e0075ea */ /* 0x0009e2000b800039 */
[----:B------:R-:W-:Y:S01]  /*1930*/  @UP0 UMOV UR5, UR51 ;  /* 0x0000003300050c82 */ /* 0x000fe20008000000 */
[----:B------:R-:W-:Y:S01]  /*1940*/  UMOV UR13, 0x40004040 ;  /* 0x40004040000d7882 */ /* 0x000fe20000000000 */
[----:B------:R-:W-:Y:S01]  /*1950*/  UIADD3 UR6, UPT, UPT, -UR10, URZ, URZ ;  /* 0x000000ff0a067290 */ /* 0x000fe2000fffe1ff */
[----:B------:R4:W-:Y:S01]  /*1960*/  UTCHMMA gdesc[UR28], gdesc[UR12], tmem[UR56], tmem[UR70], idesc[UR71], UPT ;  /* 0x00ff460c1c0075ea */ /* 0x0009e2000b800038 */
[----:B------:R4:W-:Y:S01]  /*1970*/  UTCHMMA gdesc[UR26], gdesc[UR8], tmem[UR55], tmem[UR68], idesc[UR69], UPT ;  /* 0x00ff44081a0075ea */ /* 0x0009e2000b800037 */
[----:B------:R4:W-:Y:S01]  /*1980*/  UTCBAR [UR53], URZ ;  /* 0x000000ff350073e9 */ /* 0x0009e200080000ff */
[----:B------:R4:W-:Y:S01]  /*1990*/  UTCBAR [UR52], URZ ;  /* 0x000000ff340073e9 */ /* 0x0009e200080000ff */
[----:B------:R-:W-:-:S02]  /*19a0*/  UMOV UR10, URZ ;  /* 0x000000ff000a7c82 */ /* 0x000fc40008000000 */
[----:B------:R-:W-:Y:S01]  /*19b0*/  @!UP1 UMOV UR4, UR6 ;  /* 0x0000000600049c82 */ /* 0x000fe20008000000 */
[----:B------:R-:W-:Y:S01]  /*19c0*/  UMOV UR6, URZ ;  /* 0x000000ff00067c82 */ /* 0x000fe20008000000 */
[----:B------:R-:W-:-:S04]  /*19d0*/  UISETP.LT.AND UP0, UPT, UR4, UR5, UPT ;  /* 0x000000050400728c */ /* 0x000fc8000bf01270 */
[----:B------:R-:W-:-:S03]  /*19e0*/  USEL UR4, UR4, UR5, UP0 ;  /* 0x0000000504047287 */ /* 0x000fc60008000000 */
[----:B------:R-:W-:Y:S01]  /*19f0*/  UMOV UR5, 0x1 ;  /* 0x0000000100057882 */ /* 0x000fe20000000000 */
[----:B------:R-:W-:-:S09]  /*1a00*/  UISETP.GE.AND UP0, UPT, UR4, 0x2, UPT ;  /* 0x000000020400788c */ /* 0x000fd2000bf06270 */
[----:B------:R-:W-:Y:S05]  /*1a10*/  BRA.U !UP0, `(.L_x_14) ;  /* 0x0000000908dc7547 */ /* 0x000fea000b800000 */
[----:B------:R-:W-:Y:S01]  /*1a20*/  IMAD.MOV.U32 R20, RZ, RZ, RZ ;  /* 0x000000ffff147224 */ /* 0x000fe200078e00ff */
[----:B------:R-:W-:Y:S02]  /*1a30*/  CS2R R14, SRZ ;  /* 0x00000000000e7805 */ /* 0x000fe4000001ff00 */
[----:B------:R-:W-:Y:S02]  /*1a40*/  CS2R R12, SRZ ;  /* 0x00000000000c7805 */ /* 0x000fe4000001ff00 */
[----:B------:R-:W-:Y:S02]  /*1a50*/  CS2R R10, SRZ ;  /* 0x00000000000a7805 */ /* 0x000fe4000001ff00 */
[----:B------:R-:W-:Y:S02]  /*1a60*/  CS2R R8, SRZ ;  /* 0x0000000000087805 */ /* 0x000fe4000001ff00 */
[----:B------:R-:W-:Y:S02]  /*1a70*/  CS2R R6, SRZ ;  /* 0x0000000000067805 */ /* 0x000fe4000001ff00 */
[----:B--2---:R-:W-:Y:S01]  /*1a80*/  CS2R R4, SRZ ;  /* 0x0000000000047805 */ /* 0x004fe2000001ff00 */
[----:B----4-:R-:W-:Y:S01]  /*1a90*/  UIADD3 UR24, UPT, UPT, -UR4, URZ, URZ ;  /* 0x000000ff04187290 */ /* 0x010fe2000fffe1ff */
[----:B------:R-:W-:Y:S01]  /*1aa0*/  UMOV UR5, 0x1 ;  /* 0x0000000100057882 */ /* 0x000fe20000000000 */
[----:B------:R-:W-:Y:S01]  /*1ab0*/  UMOV UR6, URZ ;  /* 0x000000ff00067c82 */ /* 0x000fe20008000000 */
[----:B------:R-:W-:Y:S01]  /*1ac0*/  UMOV UR10, URZ ;  /* 0x000000ff000a7c82 */ /* 0x000fe20008000000 */
        /* <DEDUP_REMOVED lines=21> */
[----:B------:R-:W-:Y:S01]  /*1c20*/  UIADD3 UR25, UPT, UPT, UR7, 0x40, URZ ;  /* 0x0000004007197890 */ /* 0x000fe2000fffe0ff */
[----:B------:R-:W-:Y:S01]  /*1c30*/  UMOV UR56, 0x0 ;  /* 0x0000000000387882 */ /* 0x000fe20000000000 */
[----:B------:R-:W-:Y:S01]  /*1c40*/  UMOV UR57, 0x8200490 ;  /* 0x0820049000397882 */ /* 0x000fe20000000000 */
[----:B------:R-:W-:Y:S01]  /*1c50*/  UMOV UR54, 0x0 ;  /* 0x0000000000367882 */ /* 0x000fe20000000000 */
[----:B------:R-:W-:Y:S01]  /*1c60*/  UMOV UR55, 0x8200490 ;  /* 0x0820049000377882 */ /* 0x000fe20000000000 */
[----:B------:R-:W-:Y:S01]  /*1c70*/  UMOV UR52, 0x0 ;  /* 0x0000000000347882 */ /* 0x000fe20000000000 */
[----:B------:R-:W-:Y:S01]  /*1c80*/  UMOV UR53, 0x8200490 ;  /* 0x0820049000357882 */ /* 0x000fe20000000000 */
[----:B------:R-:W-:Y:S01]  /*1c90*/  UMOV UR50, 0x0 ;  /* 0x0000000000327882 */ /* 0x000fe20000000000 */
[----:B------:R-:W-:-:S05]  /*1ca0*/  UMOV UR51, 0x8200490 ;  /* 0x0820049000337882 */ /* 0x000fca0000000000 */
.L_x_19:
[----:B------:R-:W-:Y:S02]  /*1cb0*/  USHF.L.U32 UR4, UR6, 0x1f, URZ ;  /* 0x0000001f06047899 */ /* 0x000fe400080006ff */
[----:B------:R-:W-:Y:S02]  /*1cc0*/  ULEA UR18, UR5, UR7, 0x3 ;  /* 0x0000000705127291 */ /* 0x000fe4000f8e18ff */
[----:B------:R-:W-:Y:S02]  /*1cd0*/  UISETP.NE.U32.AND UP0, UPT, UR10, URZ, UPT ;  /* 0x000000ff0a00728c */ /* 0x000fe4000bf05070 */
[----:B------:R-:W-:Y:S05]  /*1ce0*/  MOV R16, UR4 ;  /* 0x0000000400107c02 */ /* 0x000fea0008000f00 */
[----:B------:R-:W2:Y:S02]  /*1cf0*/  SYNCS.PHASECHK.TRANS64.TRYWAIT P0, [UR18+0x10], R16 ;  /* 0x00001010ff0075a7 */ /* 0x000ea40008001112 */
[----:B--2--5:R-:W-:Y:S05]  /*1d00*/  @!P0 BRA `(.L_x_15) ;  /* 0x000000b400848947 */ /* 0x024fea0003800000 */
.L_x_68:
[----:B------:R-:W-:Y:S01]  /*1d10*/  UISETP.NE.AND UP1, UPT, UR5, 0x1, UPT ;  /* 0x000000010500788c */ /* 0x000fe2000bf25270 */
[----:B--2---:R-:W-:Y:S01]  /*1d20*/  SHF.L.U32 R19, R20, 0x1f, RZ ;  /* 0x0000001f14137819 */ /* 0x004fe200000006ff */
[----:B------:R-:W-:Y:S01]  /*1d30*/  UIMAD UR4, UR6, UR8, 0x1000 ;  /* 0x00001000060474a4 */ /* 0x000fe2000f8e0208 */
[----:B------:R-:W-:Y:S01]  /*1d40*/  HFMA2 R17, -RZ, RZ, 0, 3.814697265625e-06 ;  /* 0x00000040ff117431 */ /* 0x000fe200000001ff */
[----:B------:R-:W-:Y:S01]  /*1d50*/  MOV R16, 0x100 ;  /* 0x0000010000107802 */ /* 0x000fe20000000f00 */
[----:B------:R-:W2:Y:S01]  /*1d60*/  SYNCS.PHASECHK.TRANS64.TRYWAIT P0, [UR7+0x48], R19 ;  /* 0x00004813ff0075a7 */ /* 0x000ea20008001107 */
[----:B------:R-:W-:Y:S04]  /*1d70*/  USEL UR4, UR4, URZ, !UP1 ;  /* 0x000000ff04047287 */ /* 0x000fe8000c800000 */
[----:B------:R-:W-:Y:S04]  /*1d80*/  UIADD3 UR4, UPT, UPT, UR7, UR4, UR4 ;  /* 0x0000000407047290 */ /* 0x000fe8000fffe004 */
[----:B------:R-:W-:Y:S04]  /*1d90*/  UIADD3 UR4, UPT, UPT, UR4, 0xc800, URZ ;  /* 0x0000c80004047890 */ /* 0x000fe8000fffe0ff */
[----:B------:R-:W-:Y:S04]  /*1da0*/  UIMAD UR4, UR5, 0xa000, UR4 ;  /* 0x0000a000050478a4 */ /* 0x000fe8000f8e0204 */
[----:B------:R-:W-:Y:S04]  /*1db0*/  USHF.R.U32.HI UR4, URZ, 0x4, UR4 ;  /* 0x00000004ff047899 */ /* 0x000fe80008011604 */
[----:B------:R-:W-:Y:S04]  /*1dc0*/  ULOP3.LUT UR4, UR4, 0x3fff, URZ, 0xc0, !UPT ;  /* 0x00003fff04047892 */ /* 0x000fe8000f8ec0ff */
[----:B------:R-:W-:Y:S01]  /*1dd0*/  ULOP3.LUT UR4, UR4, 0x4000000, URZ, 0xfc, !UPT ;  /* 0x0400000004047892 */ /* 0x000fe2000f8efcff */
[----:B--2---:R-:W-:Y:S11]  /*1de0*/  @!P0 BRA `(.L_x_16) ;  /* 0x000000b4006c8947 */ /* 0x004ff60003800000 */
.L_x_70:
[----:B------:R-:W-:Y:S01]  /*1df0*/  R2UR UR15, R17 ;  /* 0x00000000110f72ca */ /* 0x000fe200000e0000 */
[----:B------:R-:W-:Y:S01]  /*1e00*/  UIADD3 UR10, UPT, UPT, UR4, 0x80, URZ ;  /* 0x00000080040a7890 */ /* 0x000fe2000fffe0ff */
[----:B------:R-:W-:Y:S01]  /*1e10*/  R2UR UR16, R16 ;  /* 0x00000000101072ca */ /* 0x000fe200000e0000 */
[----:B------:R-:W-:Y:S01]  /*1e20*/  IMAD.MOV.U32 R17, RZ, RZ, 0x48 ;  /* 0x00000048ff117424 */ /* 0x000fe200078e00ff */
[----:B------:R-:W-:Y:S01]  /*1e30*/  UMOV UR20, 0x0 ;  /* 0x0000000000147882 */ /* 0x000fe20000000000 */
[----:B------:R-:W-:Y:S01]  /*1e40*/  IMAD.MOV.U32 R16, RZ, RZ, 0x100 ;  /* 0x00000100ff107424 */ /* 0x000fe200078e00ff */
[----:B------:R-:W-:Y:S01]  /*1e50*/  UMOV UR21, 0x8210490 ;  /* 0x0821049000157882 */ /* 0x000fe20000000000 */
[----:B------:R-:W-:Y:S01]  /*1e60*/  UMOV UR12, UR4 ;  /* 0x00000004000c7c82 */ /* 0x000fe20008000000 */
[----:B------:R-:W-:Y:S01]  /*1e70*/  R2UR UR14, R17 ;  /* 0x00000000110e72ca */ /* 0x000fe200000e0000 */
[----:B------:R-:W-:Y:S01]  /*1e80*/  UMOV UR13, 0x40004040 ;  /* 0x40004040000d7882 */ /* 0x000fe20000000000 */
[C---:B------:R-:W-:Y:S01]  /*1e90*/  R2UR UR17, R16.reuse ;  /* 0x00000000101172ca */ /* 0x040fe200000e0000 */
[----:B------:R-:W-:Y:S01]  /*1ea0*/  UMOV UR11, 0x40004040 ;  /* 0x40004040000b7882 */ /* 0x000fe20000000000 */
[----:B------:R-:W-:Y:S03]  /*1eb0*/  IMAD.MOV.U32 R17, RZ, RZ, 0x50 ;  /* 0x00000050ff117424 */ /* 0x000fe600078e00ff */
[----:B------:R3:W-:Y:S02]  /*1ec0*/  UTCHMMA tmem[UR15], gdesc[UR12], tmem[UR16], tmem[UR20], idesc[UR21], UP0 ;  /* 0x00ff140c0f0079ea */ /* 0x0007e40008000010 */
[----:B------:R-:W-:Y:S01]  /*1ed0*/  R2UR UR9, R17 ;  /* 0x00000000110972ca */ /* 0x000fe200000e0000 */
[----:B------:R-:W-:Y:S05]  /*1ee0*/  IMAD.MOV.U32 R17, RZ, RZ, 0x58 ;  /* 0x00000058ff117424 */ /* 0x000fea00078e00ff */
[----:B------:R4:W-:Y:S01]  /*1ef0*/  UTCHMMA tmem[UR14], gdesc[UR10], tmem[UR17], tmem[UR20], idesc[UR21], UPT ;  /* 0x00ff140a0e0079ea */ /* 0x0009e2000b800011 */
[C---:B---3--:R-:W-:Y:S01]  /*1f00*/  R2UR UR16, R16.reuse ;  /* 0x00000000101072ca */ /* 0x048fe200000e0000 */
[----:B------:R-:W-:Y:S01]  /*1f10*/  UIADD3 UR12, UPT, UPT, UR4, 0x100, URZ ;  /* 0x00000100040c7890 */ /* 0x000fe2000fffe0ff */
[----:B------:R-:W-:Y:S01]  /*1f20*/  R2UR UR15, R17 ;  /* 0x00000000110f72ca */ /* 0x000fe200000e0000 */
[----:B------:R-:W-:Y:S01]  /*1f30*/  IMAD.MOV.U32 R17, RZ, RZ, 0x60 ;  /* 0x00000060ff117424 */ /* 0x000fe200078e00ff */
[----:B----4-:R-:W-:Y:S04]  /*1f40*/  UIADD3 UR10, UPT, UPT, UR4, 0x180, URZ ;  /* 0x00000180040a7890 */ /* 0x010fe8000fffe0ff */
[----:B------:R-:W-:Y:S01]  /*1f50*/  R2UR UR14, R17 ;  /* 0x00000000110e72ca */ /* 0x000fe200000e0000 */
[----:B------:R-:W-:Y:S04]  /*1f60*/  IMAD.MOV.U32 R17, RZ, RZ, 0x68 ;  /* 0x00000068ff117424 */ /* 0x000fe800078e00ff */
[----:B------:R3:W-:Y:S02]  /*1f70*/  UTCHMMA tmem[UR9], gdesc[UR12], tmem[UR16], tmem[UR20], idesc[UR21], UPT ;  /* 0x00ff140c090079ea */ /* 0x0007e4000b800010 */
[----:B------:R4:W-:Y:S01]  /*1f80*/  UTCHMMA tmem[UR15], gdesc[UR10], tmem[UR17], tmem[UR20], idesc[UR21], UPT ;  /* 0x00ff140a0f0079ea */ /* 0x0009e2000b800011 */
[----:B---3--:R-:W-:Y:S01]  /*1f90*/  R2UR UR9, R17 ;  /* 0x00000000110972ca */ /* 0x008fe200000e0000 */
[----:B------:R-:W-:Y:S01]  /*1fa0*/  UIADD3 UR12, UPT, UPT, UR4, 0x200, URZ ;  /* 0x00000200040c7890 */ /* 0x000fe2000fffe0ff */
[----:B------:R-:W-:Y:S01]  /*1fb0*/  IMAD.MOV.U32 R17, RZ, RZ, 0x70 ;  /* 0x00000070ff117424 */ /* 0x000fe200078e00ff */
[----:B----4-:R-:W-:Y:S01]  /*1fc0*/  R2UR UR15, R16 ;  /* 0x00000000100f72ca */ /* 0x010fe200000e0000 */
[----:B------:R-:W-:Y:S06]  /*1fd0*/  UIADD3 UR10, UPT, UPT, UR4, 0x280, URZ ;  /* 0x00000280040a7890 */ /* 0x000fec000fffe0ff */
[----:B------:R3:W-:Y:S06]  /*1fe0*/  UTCHMMA tmem[UR14], gdesc[UR12], tmem[UR16], tmem[UR20], idesc[UR21], UPT ;  /* 0x00ff140c0e0079ea */ /* 0x0007ec000b800010 */
[----:B------:R3:W-:Y:S01]  /*1ff0*/  UTCHMMA tmem[UR9], gdesc[UR10], tmem[UR15], tmem[UR20], idesc[UR21], UPT ;  /* 0x00ff140a090079ea */ /* 0x0007e2000b80000f */
[----:B------:R-:W4:Y:S02]  /*2000*/  SYNCS.PHASECHK.TRANS64.TRYWAIT P0, [UR7+0x50], R19 ;  /* 0x00005013ff0075a7 */ /* 0x000f240008001107 */
[----:B---34-:R-:W-:Y:S05]  /*2010*/  @!P0 BRA `(.L_x_17) ;  /* 0x000000b000fc8947 */ /* 0x018fea0003800000 */
.L_x_72:
[----:B------:R-:W-:Y:S01]  /*2020*/  UIADD3 UR12, UPT, UPT, UR4, 0x300, URZ ;  /* 0x00000300040c7890 */ /* 0x000fe2000fffe0ff */
[----:B------:R-:W-:Y:S01]  /*2030*/  R2UR UR9, R17 ;  /* 0x00000000110972ca */ /* 0x000fe200000e0000 */
[----:B------:R-:W-:Y:S01]  /*2040*/  UIADD3 UR10, UPT, UPT, UR4, 0x380, URZ ;  /* 0x00000380040a7890 */ /* 0x000fe2000fffe0ff */
[----:B------:R-:W-:Y:S01]  /*2050*/  R2UR UR16, R16 ;  /* 0x00000000101072ca */ /* 0x000fe200000e0000 */
[----:B------:R-:W-:Y:S01]  /*2060*/  UIADD3 UR4, UPT, UPT, UR5, 0x1, URZ ;  /* 0x0000000105047890 */ /* 0x000fe2000fffe0ff */
[----:B------:R-:W-:Y:S01]  /*2070*/  IMAD.MOV.U32 R17, RZ, RZ, 0x78 ;  /* 0x00000078ff117424 */ /* 0x000fe200078e00ff */
[----:B------:R-:W-:Y:S01]  /*2080*/  UMOV UR13, 0x40004040 ;  /* 0x40004040000d7882 */ /* 0x000fe20000000000 */
[----:B------:R-:W-:Y:S01]  /*2090*/  IMAD.MOV.U32 R16, RZ, RZ, 0x100 ;  /* 0x00000100ff107424 */ /* 0x000fe200078e00ff */
[----:B------:R-:W-:Y:S02]  /*20a0*/  UISETP.NE.AND UP0, UPT, UR4, 0x3, UPT ;  /* 0x000000030400788c */ /* 0x000fe4000bf05270 */
[----:B------:R-:W-:Y:S01]  /*20b0*/  R2UR UR14, R17 ;  /* 0x00000000110e72ca */ /* 0x000fe200000e0000 */
[----:B------:R-:W-:Y:S01]  /*20c0*/  UMOV UR11, 0x40004040 ;  /* 0x40004040000b7882 */ /* 0x000fe20000000000 */
[----:B------:R-:W-:Y:S01]  /*20d0*/  USEL UR5, URZ, 0x1, UP0 ;  /* 0x00000001ff057887 */ /* 0x000fe20008000000 */
[----:B------:R-:W-:Y:S03]  /*20e0*/  R2UR UR15, R16 ;  /* 0x00000000100f72ca */ /* 0x000fe600000e0000 */
[----:B------:R3:W-:Y:S01]  /*20f0*/  UTCHMMA tmem[UR9], gdesc[UR12], tmem[UR16], tmem[UR76], idesc[UR77], UPT ;  /* 0x00ff4c0c090079ea */ /* 0x0007e2000b800010 */
[----:B------:R-:W-:Y:S02]  /*2100*/  ULOP3.LUT UR6, UR6, UR5, URZ, 0x3c, !UPT ;  /* 0x0000000506067292 */ /* 0x000fe4000f8e3cff */
[----:B------:R-:W-:Y:S02]  /*2110*/  USEL UR5, UR4, URZ, UP0 ;  /* 0x000000ff04057287 */ /* 0x000fe40008000000 */
[----:B------:R-:W-:Y:S02]  /*2120*/  USHF.L.U32 UR4, UR6, 0x1f, URZ ;  /* 0x0000001f06047899 */ /* 0x000fe400080006ff */
[----:B------:R-:W-:Y:S03]  /*2130*/  ULEA UR23, UR5, UR7, 0x3 ;  /* 0x0000000705177291 */ /* 0x000fe6000f8e18ff */
[----:B------:R4:W-:Y:S01]  /*2140*/  UTCHMMA tmem[UR14], gdesc[UR10], tmem[UR15], tmem[UR74], idesc[UR75], UPT ;  /* 0x00ff4a0a0e0079ea */ /* 0x0009e2000b80000f */
[----:B--2---:R-:W-:Y:S01]  /*2150*/  IMAD.U32 R18, RZ, RZ, UR4 ;  /* 0x00000004ff127e24 */ /* 0x004fe2000f8e00ff */
[----:B---3--:R-:W-:Y:S09]  /*2160*/  UIADD3 UR9, UPT, UPT, UR18, 0x28, URZ ;  /* 0x0000002812097890 */ /* 0x008ff2000fffe0ff */
[----:B------:R4:W-:Y:S01]  /*2170*/  UTCBAR [UR9], URZ ;  /* 0x000000ff090073e9 */ /* 0x0009e200080000ff */
[----:B------:R-:W2:Y:S02]  /*2180*/  SYNCS.PHASECHK.TRANS64.TRYWAIT P0, [UR23+0x10], R18 ;  /* 0x00001012ff0075a7 */ /* 0x000ea40008001117 */
[----:B--2-4-:R-:W-:Y:S05]  /*2190*/  @!P0 BRA `(.L_x_18) ;  /* 0x000000b000bc8947 */ /* 0x014fea0003800000 */
.L_x_74:
[----:B------:R-:W-:Y:S01]  /*21a0*/  UISETP.NE.AND UP0, UPT, UR5, 0x1, UPT ;  /* 0x000000010500788c */ /* 0x000fe2000bf05270 */
[----:B------:R-:W-:Y:S01]  /*21b0*/  R2UR UR9, R15 ;  /* 0x000000000f0972ca */ /* 0x000fe200000e0000 */
[----:B------:R-:W-:Y:S01]  /*21c0*/  UIMAD UR4, UR6, UR8, 0x1000 ;  /* 0x00001000060474a4 */ /* 0x000fe2000f8e0208 */
[----:B------:R-:W-:Y:S01]  /*21d0*/  R2UR UR22, R14 ;  /* 0x000000000e1672ca */ /* 0x000fe200000e0000 */
[----:B------:R-:W-:Y:S01]  /*21e0*/  UIADD3 UR24, UPT, UPT, UR24, 0x1, URZ ;  /* 0x0000000118187890 */ /* 0x000fe2000fffe0ff */
[----:B------:R-:W-:Y:S01]  /*21f0*/  R2UR UR20, R13 ;  /* 0x000000000d1472ca */ /* 0x000fe200000e0000 */
[----:B------:R-:W-:Y:S01]  /*2200*/  USEL UR4, UR4, URZ, !UP0 ;  /* 0x000000ff04047287 */ /* 0x000fe2000c000000 */
[----:B------:R-:W-:Y:S01]  /*2210*/  R2UR UR21, R12 ;  /* 0x000000000c1572ca */ /* 0x000fe200000e0000 */
[----:B------:R-:W-:Y:S01]  /*2220*/  UMOV UR11, 0x40004040 ;  /* 0x40004040000b7882 */ /* 0x000fe20000000000 */
[----:B------:R-:W-:Y:S01]  /*2230*/  UMOV UR15, 0x40004040 ;  /* 0x40004040000f7882 */ /* 0x000fe20000000000 */
[----:B------:R-:W-:Y:S01]  /*2240*/  UIADD3 UR4, UPT, UPT, UR7, UR4, UR4 ;  /* 0x0000000407047290 */ /* 0x000fe2000fffe004 */
[----:B------:R-:W-:Y:S01]  /*2250*/  LOP3.LUT R20, R20, 0x1, RZ, 0x3c, !PT ;  /* 0x0000000114147812 */ /* 0x000fe200078e3cff */
[----:B------:R-:W-:Y:S01]  /*2260*/  UMOV UR13, 0x40004040 ;  /* 0x40004040000d7882 */ /* 0x000fe20000000000 */
[----:B------:R-:W-:Y:S01]  /*2270*/  UMOV UR19, 0x40004040 ;  /* 0x4000404000137882 */ /* 0x000fe20000000000 */
[----:B------:R-:W-:Y:S01]  /*2280*/  UIADD3 UR4, UPT, UPT, UR4, 0xc800, URZ ;  /* 0x0000c80004047890 */ /* 0x000fe2000fffe0ff */
[----:B------:R-:W-:Y:S03]  /*2290*/  UMOV UR17, 0x40004040 ;  /* 0x4000404000117882 */ /* 0x000fe60000000000 */
[----:B------:R-:W-:Y:S02]  /*22a0*/  UIMAD UR4, UR5, 0xa000, UR4 ;  /* 0x0000a000050478a4 */ /* 0x000fe4000f8e0204 */
[----:B------:R-:W-:Y:S02]  /*22b0*/  UIADD3 UR5, UPT, UPT, UR5, 0x1, URZ ;  /* 0x0000000105057890 */ /* 0x000fe4000fffe0ff */
[----:B------:R-:W-:Y:S02]  /*22c0*/  USHF.R.U32.HI UR4, URZ, 0x4, UR4 ;  /* 0x00000004ff047899 */ /* 0x000fe40008011604 */
[----:B------:R-:W-:Y:S02]  /*22d0*/  UISETP.NE.AND UP0, UPT, UR5, 0x3, UPT ;  /* 0x000000030500788c */ /* 0x000fe4000bf05270 */
[----:B------:R-:W-:Y:S02]  /*22e0*/  ULOP3.LUT UR4, UR4, 0x3fff, URZ, 0xc0, !UPT ;  /* 0x00003fff04047892 */ /* 0x000fe4000f8ec0ff */
[----:B------:R-:W-:Y:S02]  /*22f0*/  USEL UR5, UR5, URZ, UP0 ;  /* 0x000000ff05057287 */ /* 0x000fe40008000000 */
[----:B------:R-:W-:Y:S03]  /*2300*/  ULOP3.LUT UR10, UR4, 0x10000, URZ, 0xfc, !UPT ;  /* 0x00010000040a7892 */ /* 0x000fe6000f8efcff */
[----:B------:R-:W-:Y:S01]  /*2310*/  R2UR UR4, R10 ;  /* 0x000000000a0472ca */ /* 0x000fe200000e0000 */
[----:B------:R-:W-:Y:S02]  /*2320*/  UIADD3 UR14, UPT, UPT, UR10, 0x2, URZ ;  /* 0x000000020a0e7890 */ /* 0x000fe4000fffe0ff */
[----:B------:R-:W-:Y:S02]  /*2330*/  UIADD3 UR12, UPT, UPT, UR10, 0x4, URZ ;  /* 0x000000040a0c7890 */ /* 0x000fe4000fffe0ff */
[----:B------:R-:W-:Y:S01]  /*2340*/  UIADD3 UR18, UPT, UPT, UR10, 0x6, URZ ;  /* 0x000000060a127890 */ /* 0x000fe2000fffe0ff */
[----:B------:R3:W-:Y:S01]  /*2350*/  UTCHMMA gdesc[UR48], gdesc[UR10], tmem[UR9], tmem[UR72], idesc[UR73], !UPT ;  /* 0x00ff480a300075ea */ /* 0x0007e2000f800009 */
[----:B------:R-:W-:Y:S03]  /*2360*/  UIADD3 UR16, UPT, UPT, UR10, 0x400, URZ ;  /* 0x000004000a107890 */ /* 0x000fe6000fffe0ff */
[----:B------:R4:W-:Y:S02]  /*2370*/  UTCHMMA gdesc[UR46], gdesc[UR14], tmem[UR22], tmem[UR70], idesc[UR71], UPT ;  /* 0x00ff460e2e0075ea */ /* 0x0009e4000b800016 */
[----:B------:R5:W-:Y:S02]  /*2380*/  UTCHMMA gdesc[UR44], gdesc[UR12], tmem[UR20], tmem[UR68], idesc[UR69], UPT ;  /* 0x00ff440c2c0075ea */ /* 0x000be4000b800014 */
[----:B------:R2:W-:Y:S01]  /*2390*/  UTCHMMA gdesc[UR42], gdesc[UR18], tmem[UR21], tmem[UR66], idesc[UR67], UPT ;  /* 0x00ff42122a0075ea */ /* 0x0005e2000b800015 */
[----:B---3--:R-:W-:Y:S02]  /*23a0*/  R2UR UR9, R11 ;  /* 0x000000000b0972ca */ /* 0x008fe400000e0000 */
[----:B------:R-:W-:Y:S01]  /*23b0*/  R2UR UR11, R8 ;  /* 0x00000000080b72ca */ /* 0x000fe200000e0000 */
[----:B----4-:R-:W-:Y:S02]  /*23c0*/  UIADD3 UR14, UPT, UPT, UR10, 0x402, URZ ;  /* 0x000004020a0e7890 */ /* 0x010fe4000fffe0ff */
[----:B-----5:R-:W-:Y:S01]  /*23d0*/  UIADD3 UR12, UPT, UPT, UR10, 0x404, URZ ;  /* 0x000004040a0c7890 */ /* 0x020fe2000fffe0ff */
[----:B------:R-:W-:Y:S01]  /*23e0*/  R2UR UR20, R9 ;  /* 0x00000000091472ca */ /* 0x000fe200000e0000 */
[----:B--2---:R-:W-:Y:S06]  /*23f0*/  UIADD3 UR18, UPT, UPT, UR10, 0x406, URZ ;  /* 0x000004060a127890 */ /* 0x004fec000fffe0ff */
[----:B------:R2:W-:Y:S01]  /*2400*/  UTCHMMA gdesc[UR40], gdesc[UR16], tmem[UR9], tmem[UR64], idesc[UR65], UPT ;  /* 0x00ff4010280075ea */ /* 0x0005e2000b800009 */
[----:B------:R3:W-:Y:S05]  /*2410*/  UTCHMMA gdesc[UR38], gdesc[UR14], tmem[UR4], tmem[UR62], idesc[UR63], UPT ;  /* 0x00ff3e0e260075ea */ /* 0x0007ea000b800004 */
[----:B------:R4:W-:Y:S01]  /*2420*/  UTCHMMA gdesc[UR36], gdesc[UR12], tmem[UR20], tmem[UR60], idesc[UR61], UPT ;  /* 0x00ff3c0c240075ea */ /* 0x0009e2000b800014 */
[----:B------:R5:W-:Y:S01]  /*2430*/  UTCHMMA gdesc[UR34], gdesc[UR18], tmem[UR11], tmem[UR58], idesc[UR59], UPT ;  /* 0x00ff3a12220075ea */ /* 0x000be2000b80000b */
[----:B--2---:R-:W-:Y:S01]  /*2440*/  UIADD3 UR16, UPT, UPT, UR10, 0x800, URZ ;  /* 0x000008000a107890 */ /* 0x004fe2000fffe0ff */
[----:B------:R-:W-:Y:S01]  /*2450*/  R2UR UR9, R7 ;  /* 0x00000000070972ca */ /* 0x000fe200000e0000 */
[----:B---3--:R-:W-:Y:S01]  /*2460*/  UIADD3 UR14, UPT, UPT, UR10, 0x802, URZ ;  /* 0x000008020a0e7890 */ /* 0x008fe2000fffe0ff */
[----:B------:R-:W-:Y:S01]  /*2470*/  R2UR UR4, R6 ;  /* 0x00000000060472ca */ /* 0x000fe200000e0000 */
[----:B----4-:R-:W-:Y:S01]  /*2480*/  UIADD3 UR12, UPT, UPT, UR10, 0x804, URZ ;  /* 0x000008040a0c7890 */ /* 0x010fe2000fffe0ff */
[----:B------:R-:W-:Y:S01]  /*2490*/  R2UR UR20, R5 ;  /* 0x00000000051472ca */ /* 0x000fe200000e0000 */
[----:B------:R-:W-:Y:S01]  /*24a0*/  UIADD3 UR10, UPT, UPT, UR10, 0x806, URZ ;  /* 0x000008060a0a7890 */ /* 0x000fe2000fffe0ff */
[----:B-----5:R-:W-:Y:S01]  /*24b0*/  R2UR UR18, R4 ;  /* 0x00000000041272ca */ /* 0x020fe200000e0000 */
[----:B------:R-:W-:Y:S06]  /*24c0*/  UMOV UR11, 0x40004040 ;  /* 0x40004040000b7882 */ /* 0x000fec0000000000 */
[----:B------:R2:W-:Y:S02]  /*24d0*/  UTCHMMA gdesc[UR32], gdesc[UR16], tmem[UR9], tmem[UR56], idesc[UR57], UPT ;  /* 0x00ff3810200075ea */ /* 0x0005e4000b800009 */
[----:B------:R3:W-:Y:S02]  /*24e0*/  UTCHMMA gdesc[UR30], gdesc[UR14], tmem[UR4], tmem[UR54], idesc[UR55], UPT ;  /* 0x00ff360e1e0075ea */ /* 0x0007e4000b800004 */
[----:B------:R-:W-:Y:S02]  /*24f0*/  UTCHMMA gdesc[UR28], gdesc[UR12], tmem[UR20], tmem[UR52], idesc[UR53], UPT ;  /* 0x00ff340c1c0075ea */ /* 0x000fe4000b800014 */
[----:B------:R4:W-:Y:S01]  /*2500*/  UTCHMMA gdesc[UR26], gdesc[UR10], tmem[UR18], tmem[UR50], idesc[UR51], UPT ;  /* 0x00ff320a1a0075ea */ /* 0x0009e2000b800012 */
[----:B------:R5:W-:Y:S01]  /*2510*/  UTCBAR [UR25], URZ ;  /* 0x000000ff190073e9 */ /* 0x000be200080000ff */
[----:B--2---:R-:W-:Y:S02]  /*2520*/  UIADD3 UR9, UPT, UPT, UR23, 0x28, URZ ;  /* 0x0000002817097890 */ /* 0x004fe4000fffe0ff */
[----:B---3--:R-:W-:Y:S02]  /*2530*/  USEL UR4, URZ, 0x1, UP0 ;  /* 0x00000001ff047887 */ /* 0x008fe40008000000 */
[----:B------:R-:W-:Y:S02]  /*2540*/  UISETP.NE.AND UP0, UPT, UR24, -0x1, UPT ;  /* 0xffffffff1800788c */ /* 0x000fe4000bf05270 */
[----:B------:R-:W-:Y:S03]  /*2550*/  ULOP3.LUT UR6, UR6, UR4, URZ, 0x3c, !UPT ;  /* 0x0000000406067292 */ /* 0x000fe6000f8e3cff */
[----:B------:R5:W-:Y:S01]  /*2560*/  UTCBAR [UR9], URZ ;  /* 0x000000ff090073e9 */ /* 0x000be200080000ff */
[----:B----4-:R-:W-:Y:S03]  /*2570*/  UMOV UR10, 0x1 ;  /* 0x00000001000a7882 */ /* 0x010fe60000000000 */
[----:B------:R-:W-:Y:S05]  /*2580*/  BRA.U UP0, `(.L_x_19) ;  /* 0xfffffff500c87547 */ /* 0x000fea000b83ffff */
.L_x_14:
[----:B----4-:R-:W-:Y:S01]  /*2590*/  UIADD3 UR8, UPT, UPT, UR7, 0x8, URZ ;  /* 0x0000000807087890 */ /* 0x010fe2000fffe0ff */
[----:B------:R-:W-:Y:S01]  /*25a0*/  SHF.L.U32 R8, R20, 0x1f, RZ ;  /* 0x0000001f14087819 */ /* 0x000fe200000006ff */
[----:B------:R-:W-:Y:S02]  /*25b0*/  USHF.L.U32 UR4, UR6, 0x1f, URZ ;  /* 0x0000001f06047899 */ /* 0x000fe400080006ff */
[----:B------:R-:W-:-:S04]  /*25c0*/  ULEA UR19, UR5, UR7, 0x3 ;  /* 0x0000000705137291 */ /* 0x000fc8000f8e18ff */
[----:B--2---:R-:W-:Y:S01]  /*25d0*/  MOV R4, UR4 ;  /* 0x0000000400047c02 */ /* 0x004fe20008000f00 */
[----:B------:R2:W-:Y:S04]  /*25e0*/  UTCBAR [UR8], URZ ;  /* 0x000000ff080073e9 */ /* 0x0005e800080000ff */
[----:B------:R-:W3:Y:S02]  /*25f0*/  SYNCS.PHASECHK.TRANS64.TRYWAIT P0, [UR19+0x10], R4 ;  /* 0x00001004ff0075a7 */ /* 0x000ee40008001113 */
[----:B--23--:R-:W-:Y:S05]  /*2600*/  @!P0 BRA `(.L_x_20) ;  /* 0x000000ac00c08947 */ /* 0x00cfea0003800000 */
.L_x_76:
[----:B------:R-:W3:Y:S01]  /*2610*/  SYNCS.PHASECHK.TRANS64.TRYWAIT P0, [UR7+0x48], R8 ;  /* 0x00004808ff0075a7 */ /* 0x000ee20008001107 */
[----:B------:R-:W-:Y:S01]  /*2620*/  UMOV UR4, 0xffffe000 ;  /* 0xffffe00000047882 */ /* 0x000fe20000000000 */
[----:B------:R-:W-:Y:S01]  /*2630*/  UISETP.NE.AND UP0, UPT, UR5, 0x1, UPT ;  /* 0x000000010500788c */ /* 0x000fe2000bf05270 */
[----:B------:R-:W-:Y:S01]  /*2640*/  IMAD.MOV.U32 R5, RZ, RZ, 0x40 ;  /* 0x00000040ff057424 */ /* 0x000fe200078e00ff */
[----:B------:R-:W-:Y:S01]  /*2650*/  UIMAD UR6, UR6, UR4, 0x1000 ;  /* 0x00001000060674a4 */ /* 0x000fe2000f8e0204 */
[----:B--2---:R-:W-:Y:S01]  /*2660*/  IMAD.MOV.U32 R4, RZ, RZ, 0x100 ;  /* 0x00000100ff047424 */ /* 0x004fe200078e00ff */
[----:B------:R-:W-:Y:S01]  /*2670*/  UMOV UR18, 0x400 ;  /* 0x0000040000127882 */ /* 0x000fe20000000000 */
[----:B------:R-:W-:Y:S01]  /*2680*/  IMAD.MOV.U32 R6, RZ, RZ, 0x50 ;  /* 0x00000050ff067424 */ /* 0x000fe200078e00ff */
[----:B------:R-:W-:Y:S01]  /*2690*/  USEL UR6, UR6, URZ, !UP0 ;  /* 0x000000ff06067287 */ /* 0x000fe2000c000000 */
[----:B------:R-:W-:Y:S01]  /*26a0*/  R2UR UR31, R5 ;  /* 0x00000000051f72ca */ /* 0x000fe200000e0000 */
[----:B------:R-:W-:Y:S01]  /*26b0*/  IMAD.MOV.U32 R5, RZ, RZ, 0x48 ;  /* 0x00000048ff057424 */ /* 0x000fe200078e00ff */
[C---:B------:R-:W-:Y:S01]  /*26c0*/  R2UR UR32, R4.reuse ;  /* 0x00000000042072ca */ /* 0x040fe200000e0000 */
[----:B------:R-:W-:Y:S01]  /*26d0*/  UIADD3 UR6, UPT, UPT, UR7, UR6, UR6 ;  /* 0x0000000607067290 */ /* 0x000fe2000fffe006 */
[----:B------:R-:W-:Y:S01]  /*26e0*/  R2UR UR29, R4 ;  /* 0x00000000041d72ca */ /* 0x000fe200000e0000 */
[----:B------:R-:W-:Y:S01]  /*26f0*/  IMAD.MOV.U32 R4, RZ, RZ, 0x58 ;  /* 0x00000058ff047424 */ /* 0x000fe200078e00ff */
[----:B------:R-:W-:Y:S01]  /*2700*/  R2UR UR30, R5 ;  /* 0x00000000051e72ca */ /* 0x000fe200000e0000 */
[----:B------:R-:W2:Y:S01]  /*2710*/  S2UR UR4, SR_CgaCtaId ;  /* 0x00000000000479c3 */ /* 0x000ea20000008800 */
[----:B------:R-:W-:Y:S01]  /*2720*/  UIADD3 UR6, UPT, UPT, UR6, 0xc800, URZ ;  /* 0x0000c80006067890 */ /* 0x000fe2000fffe0ff */
[----:B------:R-:W-:Y:S01]  /*2730*/  IMAD.MOV.U32 R5, RZ, RZ, 0x100 ;  /* 0x00000100ff057424 */ /* 0x000fe200078e00ff */
[----:B------:R-:W-:Y:S01]  /*2740*/  R2UR UR27, R6 ;  /* 0x00000000061b72ca */ /* 0x000fe200000e0000 */
[----:B------:R-:W-:Y:S01]  /*2750*/  IMAD.MOV.U32 R6, RZ, RZ, 0x100 ;  /* 0x00000100ff067424 */ /* 0x000fe200078e00ff */
[----:B------:R-:W-:Y:S01]  /*2760*/  UIMAD UR5, UR5, 0xa000, UR6 ;  /* 0x0000a000050578a4 */ /* 0x000fe2000f8e0206 */
[----:B------:R-:W-:Y:S01]  /*2770*/  R2UR UR26, R4 ;  /* 0x00000000041a72ca */ /* 0x000fe200000e0000 */
[----:B------:R-:W-:Y:S01]  /*2780*/  IMAD.MOV.U32 R4, RZ, RZ, 0x100 ;  /* 0x00000100ff047424 */ /* 0x000fe200078e00ff */
[----:B------:R-:W-:Y:S01]  /*2790*/  R2UR UR28, R5 ;  /* 0x00000000051c72ca */ /* 0x000fe200000e0000 */
[----:B------:R-:W-:Y:S01]  /*27a0*/  USHF.R.U32.HI UR5, URZ, 0x4, UR5 ;  /* 0x00000004ff057899 */ /* 0x000fe20008011605 */
[----:B------:R-:W-:Y:S01]  /*27b0*/  IMAD.MOV.U32 R5, RZ, RZ, 0x60 ;  /* 0x00000060ff057424 */ /* 0x000fe200078e00ff */
[----:B------:R-:W-:Y:S01]  /*27c0*/  UISETP.NE.U32.AND UP0, UPT, UR10, URZ, UPT ;  /* 0x000000ff0a00728c */ /* 0x000fe2000bf05070 */
[----:B-----5:R-:W-:Y:S01]  /*27d0*/  R2UR UR25, R6 ;  /* 0x00000000061972ca */ /* 0x020fe200000e0000 */
[----:B------:R-:W-:Y:S01]  /*27e0*/  ULOP3.LUT UR5, UR5, 0x3fff, URZ, 0xc0, !UPT ;  /* 0x00003fff05057892 */ /* 0x000fe2000f8ec0ff */
[C---:B------:R-:W-:Y:S01]  /*27f0*/  R2UR UR23, R4.reuse ;  /* 0x00000000041772ca */ /* 0x040fe200000e0000 */
[----:B------:R-:W-:Y:S01]  /*2800*/  UMOV UR44, 0x0 ;  /* 0x00000000002c7882 */ /* 0x000fe20000000000 */
[----:B------:R-:W-:Y:S01]  /*2810*/  R2UR UR24, R5 ;  /* 0x00000000051872ca */ /* 0x000fe200000e0000 */
[----:B------:R-:W-:Y:S01]  /*2820*/  IMAD.MOV.U32 R5, RZ, RZ, 0x68 ;  /* 0x00000068ff057424 */ /* 0x000fe200078e00ff */
[----:B------:R-:W-:Y:S01]  /*2830*/  ULOP3.LUT UR5, UR5, 0x4000000, URZ, 0xfc, !UPT ;  /* 0x0400000005057892 */ /* 0x000fe2000f8efcff */
[----:B------:R-:W-:Y:S01]  /*2840*/  R2UR UR22, R4 ;  /* 0x00000000041672ca */ /* 0x000fe200000e0000 */
[----:B------:R-:W-:Y:S01]  /*2850*/  UMOV UR45, 0x8210490 ;  /* 0x08210490002d7882 */ /* 0x000fe20000000000 */
[----:B------:R-:W-:Y:S01]  /*2860*/  UMOV UR42, 0x0 ;  /* 0x00000000002a7882 */ /* 0x000fe20000000000 */
[----:B------:R-:W-:Y:S01]  /*2870*/  R2UR UR21, R5 ;  /* 0x00000000051572ca */ /* 0x000fe200000e0000 */
[----:B------:R-:W-:-:S02]  /*2880*/  UIADD3 UR8, UPT, UPT, UR5, 0x80, URZ ;  /* 0x0000008005087890 */ /* 0x000fc4000fffe0ff */
[----:B--2---:R-:W-:Y:S02]  /*2890*/  ULEA UR18, UR4, UR18, 0x18 ;  /* 0x0000001204127291 */ /* 0x004fe4000f8ec0ff */
[----:B------:R-:W-:Y:S02]  /*28a0*/  UIADD3 UR12, UPT, UPT, UR5, 0x100, URZ ;  /* 0x00000100050c7890 */ /* 0x000fe4000fffe0ff */
[----:B------:R-:W-:Y:S02]  /*28b0*/  UIADD3 UR10, UPT, UPT, UR5, 0x180, URZ ;  /* 0x00000180050a7890 */ /* 0x000fe4000fffe0ff */
        /* <DEDUP_REMOVED lines=11> */
.L_x_78:
[----:B------:R-:W-:Y:S01]  /*2970*/  UIADD3 UR6, UPT, UPT, UR5, 0x280, URZ ;  /* 0x0000028005067890 */ /* 0x000fe2000fffe0ff */
[----:B------:R-:W-:Y:S01]  /*2980*/  IMAD.MOV.U32 R4, RZ, RZ, 0x70 ;  /* 0x00000070ff047424 */ /* 0x000fe200078e00ff */
[----:B------:R-:W-:Y:S01]  /*2990*/  UMOV UR16, UR5 ;  /* 0x0000000500107c82 */ /* 0x000fe20008000000 */
[----:B------:R-:W-:Y:S01]  /*29a0*/  UMOV UR17, 0x40004040 ;  /* 0x4000404000117882 */ /* 0x000fe20000000000 */
[----:B------:R-:W-:Y:S01]  /*29b0*/  UMOV UR14, UR8 ;  /* 0x00000008000e7c82 */ /* 0x000fe20008000000 */
[----:B------:R-:W-:Y:S01]  /*29c0*/  UMOV UR15, 0x40004040 ;  /* 0x40004040000f7882 */ /* 0x000fe20000000000 */
[----:B------:R-:W-:Y:S01]  /*29d0*/  UMOV UR13, 0x40004040 ;  /* 0x40004040000d7882 */ /* 0x000fe20000000000 */
[----:B------:R-:W-:Y:S01]  /*29e0*/  UTCHMMA tmem[UR31], gdesc[UR16], tmem[UR32], tmem[UR44], idesc[UR45], UP0 ;  /* 0x00ff2c101f0079ea */ /* 0x000fe20008000020 */
[----:B------:R-:W-:Y:S01]  /*29f0*/  UMOV UR11, 0x40004040 ;  /* 0x40004040000b7882 */ /* 0x000fe20000000000 */
[----:B------:R-:W-:Y:S01]  /*2a00*/  UMOV UR8, UR9 ;  /* 0x0000000900087c82 */ /* 0x000fe20008000000 */
[----:B------:R3:W-:Y:S01]  /*2a10*/  UTCHMMA tmem[UR30], gdesc[UR14], tmem[UR29], tmem[UR42], idesc[UR43], UPT ;  /* 0x00ff2a0e1e0079ea */ /* 0x0007e2000b80001d */
[----:B------:R-:W-:Y:S01]  /*2a20*/  UMOV UR9, 0x40004040 ;  /* 0x4000404000097882 */ /* 0x000fe20000000000 */
[----:B------:R4:W-:Y:S01]  /*2a30*/  UTCHMMA tmem[UR27], gdesc[UR12], tmem[UR28], tmem[UR40], idesc[UR41], UPT ;  /* 0x00ff280c1b0079ea */ /* 0x0009e2000b80001c */
[----:B------:R-:W-:Y:S01]  /*2a40*/  UMOV UR7, 0x40004040 ;  /* 0x4000404000077882 */ /* 0x000fe20000000000 */
[----:B------:R5:W-:Y:S01]  /*2a50*/  UTCHMMA tmem[UR26], gdesc[UR10], tmem[UR25], tmem[UR38], idesc[UR39], UPT ;  /* 0x00ff260a1a0079ea */ /* 0x000be2000b800019 */
[----:B------:R2:W-:Y:S01]  /*2a60*/  UTCHMMA tmem[UR24], gdesc[UR8], tmem[UR23], tmem[UR36], idesc[UR37], UPT ;  /* 0x00ff2408180079ea */ /* 0x0005e2000b800017 */
[----:B------:R1:W-:Y:S01]  /*2a70*/  UTCHMMA tmem[UR21], gdesc[UR6], tmem[UR22], tmem[UR34], idesc[UR35], UPT ;  /* 0x00ff2206150079ea */ /* 0x0003e2000b800016 */
[----:B------:R-:W1:Y:S01]  /*2a80*/  SYNCS.PHASECHK.TRANS64.TRYWAIT P0, [UR18+0x50], R8 ;  /* 0x00005008ff0075a7 */ /* 0x000e620008001112 */
[----:B------:R-:W-:Y:S01]  /*2a90*/  R2UR UR20, R4 ;  /* 0x00000000041472ca */ /* 0x000fe200000e0000 */
[----:B------:R-:W-:-:S02]  /*2aa0*/  IMAD.MOV.U32 R6, RZ, RZ, 0x100 ;  /* 0x00000100ff067424 */ /* 0x000fc400078e00ff */
[----:B--2---:R-:W-:Y:S02]  /*2ab0*/  IMAD.MOV.U32 R5, RZ, RZ, 0x78 ;  /* 0x00000078ff057424 */ /* 0x004fe400078e00ff */
[----:B------:R-:W-:Y:S01]  /*2ac0*/  IMAD.MOV.U32 R4, RZ, RZ, 0x100 ;  /* 0x00000100ff047424 */ /* 0x000fe200078e00ff */
[----:B---3--:R-:W-:Y:S02]  /*2ad0*/  R2UR UR14, R6 ;  /* 0x00000000060e72ca */ /* 0x008fe400000e0000 */
[----:B----4-:R-:W-:Y:S01]  /*2ae0*/  R2UR UR13, R5 ;  /* 0x00000000050d72ca */ /* 0x010fe200000e0000 */
[----:B-----5:R-:W-:Y:S01]  /*2af0*/  UIADD3 UR10, UPT, UPT, UR19, 0x28, URZ ;  /* 0x00000028130a7890 */ /* 0x020fe2000fffe0ff */
[----:B------:R-:W-:Y:S01]  /*2b00*/  R2UR UR12, R4 ;  /* 0x00000000040c72ca */ /* 0x000fe200000e0000 */
[----:B------:R-:W-:Y:S02]  /*2b10*/  UIADD3 UR11, UPT, UPT, UR18, 0x60, URZ ;  /* 0x00000060120b7890 */ /* 0x000fe4000fffe0ff */
[----:B------:R-:W-:-:S02]  /*2b20*/  UIADD3 UR8, UPT, UPT, UR5, 0x300, URZ ;  /* 0x0000030005087890 */ /* 0x000fc4000fffe0ff */
[----:B-1----:R-:W-:Y:S01]  /*2b30*/  UIADD3 UR6, UPT, UPT, UR5, 0x380, URZ ;  /* 0x0000038005067890 */ /* 0x002fe2000fffe0ff */
[----:B------:R-:W-:Y:S11]  /*2b40*/  @!P0 BRA `(.L_x_22) ;  /* 0x000000a800ac8947 */ /* 0x000ff60003800000 */
.L_x_80:
[----:B------:R-:W-:Y:S01]  /*2b50*/  UMOV UR18, 0x0 ;  /* 0x0000000000127882 */ /* 0x000fe20000000000 */
[----:B------:R-:W-:Y:S01]  /*2b60*/  UMOV UR19, 0x8210490 ;  /* 0x0821049000137882 */ /* 0x000fe20000000000 */
[----:B------:R-:W-:Y:S01]  /*2b70*/  UMOV UR9, 0x40004040 ;  /* 0x4000404000097882 */ /* 0x000fe20000000000 */
[----:B------:R-:W-:Y:S01]  /*2b80*/  UMOV UR16, 0x0 ;  /* 0x0000000000107882 */ /* 0x000fe20000000000 */
[----:B------:R-:W-:Y:S01]  /*2b90*/  UMOV UR17, 0x8210490 ;  /* 0x0821049000117882 */ /* 0x000fe20000000000 */
[----:B------:R-:W-:Y:S01]  /*2ba0*/  UMOV UR7, 0x40004040 ;  /* 0x4000404000077882 */ /* 0x000fe20000000000 */
[----:B------:R2:W-:Y:S01]  /*2bb0*/  UTCHMMA tmem[UR20], gdesc[UR8], tmem[UR14], tmem[UR18], idesc[UR19], UPT ;  /* 0x00ff1208140079ea */ /* 0x0005e2000b80000e */
[----:B------:R2:W-:Y:S01]  /*2bc0*/  UTCHMMA tmem[UR13], gdesc[UR6], tmem[UR12], tmem[UR16], idesc[UR17], UPT ;  /* 0x00ff10060d0079ea */ /* 0x0005e2000b80000c */
[----:B------:R2:W-:Y:S01]  /*2bd0*/  UTCBAR [UR11], URZ ;  /* 0x000000ff0b0073e9 */ /* 0x0005e200080000ff */
[----:B------:R2:W-:Y:S01]  /*2be0*/  UTCBAR [UR10], URZ ;  /* 0x000000ff0a0073e9 */ /* 0x0005e200080000ff */
[----:B------:R-:W-:Y:S01]  /*2bf0*/  NOP ;  /* 0x0000000000007918 */ /* 0x000fe20000000000 */
.L_x_11:
[----:B------:R-:W-:Y:S01]  /*2c00*/  ELECT P0, URZ, PT ;  /* 0x0000000000ff782f */ /* 0x000fe20003800000 */
[----:B-1----:R-:W-:Y:S01]  /*2c10*/  IMAD.MOV.U32 R4, RZ, RZ, 0x1 ;  /* 0x00000001ff047424 */ /* 0x002fe200078e00ff */
[----:B------:R-:W-:Y:S01]  /*2c20*/  UMOV UR5, 0x40 ;  /* 0x0000004000057882 */ /* 0x000fe20000000000 */
[----:B------:R-:W-:Y:S01]  /*2c30*/  LOP3.LUT R7, R21, 0xffff, RZ, 0xc0, !PT ;  /* 0x0000ffff15077812 */ /* 0x000fe200078ec0ff */
[----:B------:R-:W-:Y:S01]  /*2c40*/  ULEA UR5, UR4, UR5, 0x18 ;  /* 0x0000000504057291 */ /* 0x000fe2000f8ec0ff */
[----:B------:R-:W-:Y:S01]  /*2c50*/  IMAD.MOV.U32 R6, RZ, RZ, 0xffff ;  /* 0x0000ffffff067424 */ /* 0x000fe200078e00ff */
[----:B------:R-:W-:Y:S01]  /*2c60*/  UVIRTCOUNT.DEALLOC.SMPOOL 0x80 ;  /* 0x000000800000784c */ /* 0x000fe20000000000 */
[----:B------:R-:W-:Y:S01]  /*2c70*/  SHF.R.U32.HI R7, RZ, 0x5, R7 ;  /* 0x00000005ff077819 */ /* 0x000fe20000011607 */
[----:B------:R-:W-:-:S04]  /*2c80*/  IMAD.MOV.U32 R5, RZ, RZ, 0x1 ;  /* 0x00000001ff057424 */ /* 0x000fc800078e00ff */
[----:B------:R-:W-:Y:S01]  /*2c90*/  VIADD R8, R7, 0x10 ;  /* 0x0000001007087836 */ /* 0x000fe20000000000 */
[----:B------:R-:W-:Y:S02]  /*2ca0*/  @P0 PRMT R9, R4, 0x7610, R9 ;  /* 0x0000761004090816 */ /* 0x000fe40000000009 */
[----:B------:R-:W-:Y:S02]  /*2cb0*/  SHF.L.U32 R7, R6, R7, RZ ;  /* 0x0000000706077219 */ /* 0x000fe400000006ff */
[----:B------:R-:W-:Y:S01]  /*2cc0*/  SHF.L.U32 R8, R5, R8, RZ ;  /* 0x0000000805087219 */ /* 0x000fe200000006ff */
[----:B------:R-:W-:Y:S03]  /*2cd0*/  @P0 STS.U8 [UR5], R9 ;  /* 0x00000009ff000988 */ /* 0x000fe60008000005 */
[----:B------:R-:W-:Y:S01]  /*2ce0*/  LOP3.LUT R7, R8, R7, RZ, 0xfc, !PT ;  /* 0x0000000708077212 */ /* 0x000fe200078efcff */
[----:B------:R-:W-:Y:S03]  /*2cf0*/  BAR.SYNC.DEFER_BLOCKING 0x2, 0x120 ;  /* 0x0084800000007b1d */ /* 0x000fe60000010000 */
[----:B------:R-:W-:-:S03]  /*2d00*/  LOP3.LUT R6, R7, 0xffff, RZ, 0xc0, !PT ;  /* 0x0000ffff07067812 */ /* 0x000fc600078ec0ff */
[----:B------:R-:W-:Y:S01]  /*2d10*/  NOP ;  /* 0x0000000000007918 */ /* 0x000fe20000000000 */
[----:B------:R-:W-:Y:S02]  /*2d20*/  UMOV UR5, 0x50 ;  /* 0x0000005000057882 */ /* 0x000fe40000000000 */
[----:B--2---:R-:W-:-:S09]  /*2d30*/  ULEA UR6, UR4, UR5, 0x18 ;  /* 0x0000000504067291 */ /* 0x004fd2000f8ec0ff */
[----:B------:R-:W1:Y:S02]  /*2d40*/  LDS R4, [UR6] ;  /* 0x00000006ff047984 */ /* 0x000e640008000800 */
[----:B-1----:R-:W-:-:S04]  /*2d50*/  LOP3.LUT R5, R7, 0xffff, R4, 0x80, !PT ;  /* 0x0000ffff07057812 */ /* 0x002fc800078e8004 */
[----:B------:R-:W-:-:S13]  /*2d60*/  ISETP.NE.AND P0, PT, R5, R6, PT ;  /* 0x000000060500720c */ /* 0x000fda0003f05270 */
[----:B------:R-:W-:Y:S05]  /*2d70*/  @P0 BRA `(.L_x_23) ;  /* 0x0000000000500947 */ /* 0x000fea0003800000 */
[----:B------:R-:W-:Y:S02]  /*2d80*/  SHF.R.U32.HI R4, RZ, 0x10, R4 ;  /* 0x00000010ff047819 */ /* 0x000fe40000011604 */
[----:B------:R-:W-:-:S04]  /*2d90*/  SHF.R.U32.HI R5, RZ, 0x10, R7 ;  /* 0x00000010ff057819 */ /* 0x000fc80000011607 */
[----:B------:R-:W-:-:S04]  /*2da0*/  LOP3.LUT R4, R4, R5, RZ, 0xc0, !PT ;  /* 0x0000000504047212 */ /* 0x000fc800078ec0ff */
[----:B------:R-:W-:-:S13]  /*2db0*/  ISETP.NE.AND P0, PT, R4, R5, PT ;  /* 0x000000050400720c */ /* 0x000fda0003f05270 */
[----:B------:R-:W-:Y:S05]  /*2dc0*/  @P0 BRA `(.L_x_24) ;  /* 0x0000000000300947 */ /* 0x000fea0003800000 */
[----:B------:R-:W-:Y:S01]  /*2dd0*/  R2UR UR4, R7 ;  /* 0x00000000070472ca */ /* 0x000fe200000e0000 */
[----:B------:R-:W1:-:S12]  /*2de0*/  S2R R5, SR_LANEID ;  /* 0x0000000000057919 */ /* 0x000e580000000000 */
[----:B------:R-:W-:-:S03]  /*2df0*/  ULOP3.LUT UR5, URZ, UR4, URZ, 0x33, !UPT ;  /* 0x00000004ff057292 */ /* 0x000fc6000f8e33ff */
[----:B------:R-:W-:Y:S02]  /*2e00*/  VOTEU.ANY UR4, UPT, PT ;  /* 0x0000000000047886 */ /* 0x000fe400038e0100 */
[----:B------:R-:W-:Y:S01]  /*2e10*/  UFLO.U32 UR4, UR4 ;  /* 0x00000004000472bd */ /* 0x000fe200080e0000 */
[----:B------:R-:W-:-:S04]  /*2e20*/  IMAD.U32 R4, RZ, RZ, UR5 ;  /* 0x00000005ff047e24 */ /* 0x000fc8000f8e00ff */
[----:B------:R-:W2:Y:S02]  /*2e30*/  REDUX UR7, R4 ;  /* 0x00000000040773c4 */ /* 0x000ea40000000000 */
[----:B------:R3:W-:Y:S01]  /*2e40*/  UTCATOMSWS.AND URZ, UR5 ;  /* 0x0000000500ff79e3 */ /* 0x0007e20008000000 */
[----:B-1----:R-:W-:Y:S01]  /*2e50*/  ISETP.EQ.U32.AND P0, PT, R5, UR4, PT ;  /* 0x0000000405007c0c */ /* 0x002fe2000bf02070 */
[----:B--2---:R-:W-:-:S12]  /*2e60*/  IMAD.U32 R5, RZ, RZ, UR7 ;  /* 0x00000007ff057e24 */ /* 0x004fd8000f8e00ff */
[----:B------:R3:W-:Y:S01]  /*2e70*/  @P0 ATOMS.AND RZ, [UR6], R5 ;  /* 0x00000005ffff098c */ /* 0x0007e2000a800006 */
[----:B------:R-:W-:Y:S05]  /*2e80*/  BRA `(.L_x_25) ;  /* 0x0000000000147947 */ /* 0x000fea0003800000 */
.L_x_24:
[----:B------:R-:W-:Y:S02]  /*2e90*/  MOV R4, 0x2eb0 ;  /* 0x00002eb000047802 */ /* 0x000fe40000000f00 */
[----:B------:R-:W-:Y:S05]  /*2ea0*/  CALL.REL.NOINC `($__internal_0_$__cuda_sm10x_tcgen05_guardrail_trap_col_being_dealloced_not_returned_by_alloc) ;  /* 0x000000b000407944 */ /* 0x000fea0003c00000 */
[----:B------:R-:W-:Y:S05]  /*2eb0*/  BRA `(.L_x_25) ;  /* 0x0000000000087947 */ /* 0x000fea0003800000 */
.L_x_23:
[----:B------:R-:W-:Y:S02]  /*2ec0*/  MOV R4, 0x2ee0 ;  /* 0x00002ee000047802 */ /* 0x000fe40000000f00 */
[----:B------:R-:W-:Y:S05]  /*2ed0*/  CALL.REL.NOINC `($__internal_2_$__cuda_sm10x_tcgen05_guardrail_trap_unallocated_columns_being_dealloced) ;  /* 0x000000b0004c7944 */ /* 0x000fea0003c00000 */
.L_x_25:
[----:B------:R-:W-:Y:S01]  /*2ee0*/  NOP ;  /* 0x0000000000007918 */ /* 0x000fe20000000000 */
[----:B------:R-:W-:Y:S05]  /*2ef0*/  BRA `(.L_x_5) ;  /* 0x0000001000fc7947 */ /* 0x000fea0003800000 */
.L_x_4:
[----:B------:R-:W-:-:S13]  /*2f00*/  R2UR UR4, R0 ;  /* 0x00000000000472ca */ /* 0x000fda00000e0000 */
[----:B------:R-:W-:-:S09]  /*2f10*/  UISETP.NE.AND UP0, UPT, UR4, 0xe, UPT ;  /* 0x0000000e0400788c */ /* 0x000fd2000bf05270 */
[----:B------:R-:W-:Y:S05]  /*2f20*/  BRA.U !UP0, `(.L_x_26) ;  /* 0x0000000108187547 */ /* 0x000fea000b800000 */
[----:B------:R-:W-:-:S13]  /*2f30*/  R2UR UR4, R0 ;  /* 0x00000000000472ca */ /* 0x000fda00000e0000 */
[----:B------:R-:W-:-:S09]  /*2f40*/  UISETP.NE.AND UP0, UPT, UR4, 0xf, UPT ;  /* 0x0000000f0400788c */ /* 0x000fd2000bf05270 */
[----:B------:R-:W-:Y:S05]  /*2f50*/  BRA.U UP0, `(.L_x_5) ;  /* 0x0000001100e47547 */ /* 0x000fea000b800000 */
[----:B------:R-:W-:-:S08]  /*2f60*/  NOP ;  /* 0x0000000000007918 */ /* 0x000fd00000000000 */
[----:B------:R-:W1:-:S00]  /*2f70*/  USETMAXREG.DEALLOC.CTAPOOL 0x38 ;  /* 0x00000038000079c8 */ /* 0x000e4000080e0500 */
[----:B-1----:R-:W-:Y:S05]  /*2f80*/  BRA `(.L_x_3) ;  /* 0x0000008400d47947 */ /* 0x002fea0003800000 */
.L_x_26:
[----:B------:R-:W-:-:S08]  /*2f90*/  NOP ;  /* 0x0000000000007918 */ /* 0x000fd00000000000 */
[----:B------:R-:W1:-:S00]  /*2fa0*/  USETMAXREG.DEALLOC.CTAPOOL 0x38 ;  /* 0x00000038000079c8 */ /* 0x000e4000080e0500 */
[----:B------:R-:W2:Y:S01]  /*2fb0*/  S2UR UR11, SR_CTAID.X ;  /* 0x00000000000b79c3 */ /* 0x000ea20000002500 */
[----:B------:R-:W2:Y:S01]  /*2fc0*/  LDCU UR4, c[0x0][0x640] ;  /* 0x0000c800ff0477ac */ /* 0x000ea20008000800 */
[----:B-1----:R-:W-:Y:S01]  /*2fd0*/  HFMA2 R7, -RZ, RZ, 0, 5.9604644775390625e-08 ;  /* 0x00000001ff077431 */ /* 0x002fe200000001ff */
[----:B------:R-:W1:Y:S01]  /*2fe0*/  LDCU.U8 UR8, c[0x0][0x644] ;  /* 0x0000c880ff0877ac */ /* 0x000e620008000000 */
[----:B------:R-:W3:Y:S01]  /*2ff0*/  LDCU.U8 UR7, c[0x0][0x645] ;  /* 0x0000c8a0ff0777ac */ /* 0x000ee20008000000 */
[----:B------:R-:W4:Y:S01]  /*3000*/  LDCU UR6, c[0x0][0x654] ;  /* 0x0000ca80ff0677ac */ /* 0x000f220008000800 */
[----:B------:R-:W5:Y:S01]  /*3010*/  LDCU.U8 UR14, c[0x0][0x638] ;  /* 0x0000c700ff0e77ac */ /* 0x000f620008000000 */
[----:B------:R-:W5:Y:S01]  /*3020*/  LDCU.U8 UR15, c[0x0][0x650] ;  /* 0x0000ca00ff0f77ac */ /* 0x000f620008000000 */
[----:B--2---:R-:W-:Y:S01]  /*3030*/  UIMAD.WIDE.U32 UR4, UR11, UR4, URZ ;  /* 0x000000040b0472a5 */ /* 0x004fe2000f8e00ff */
[----:B------:R-:W2:Y:S03]  /*3040*/  LDCU.U8 UR12, c[0x0][0x639] ;  /* 0x0000c720ff0c77ac */ /* 0x000ea60008000000 */
[----:B------:R-:W-:Y:S01]  /*3050*/  UIADD3 UR4, UPT, UPT, -UR5, UR11, URZ ;  /* 0x0000000b05047290 */ /* 0x000fe2000fffe1ff */
[----:B------:R-:W2:Y:S03]  /*3060*/  LDCU.U8 UR13, c[0x0][0x651] ;  /* 0x0000ca20ff0d77ac */ /* 0x000ea60008000000 */
[----:B-1----:R-:W-:Y:S01]  /*3070*/  USHF.R.U32.HI UR4, URZ, UR8, UR4 ;  /* 0x00000008ff047299 */ /* 0x002fe20008011604 */
[----:B------:R-:W1:Y:S03]  /*3080*/  LDCU.64 UR8, c[0x0][0x630] ;  /* 0x0000c600ff0877ac */ /* 0x000e660008000a00 */
[----:B------:R-:W-:-:S04]  /*3090*/  UIADD3 UR4, UPT, UPT, UR5, UR4, URZ ;  /* 0x0000000405047290 */ /* 0x000fc8000fffe0ff */
[----:B---3--:R-:W-:Y:S01]  /*30a0*/  USHF.R.U32.HI UR10, URZ, UR7, UR4 ;  /* 0x00000007ff0a7299 */ /* 0x008fe20008011604 */
[----:B------:R-:W3:Y:S03]  /*30b0*/  LDCU UR7, c[0x0][0x63c] ;  /* 0x0000c780ff0777ac */ /* 0x000ee60008000800 */
[----:B----4-:R-:W-:Y:S02]  /*30c0*/  UISETP.GE.AND UP0, UPT, UR10, UR6, UPT ;  /* 0x000000060a00728c */ /* 0x010fe4000bf06270 */
[----:B------:R-:W-:Y:S02]  /*30d0*/  UIADD3 UR4, UPT, UPT, -UR10, URZ, URZ ;  /* 0x000000ff0a047290 */ /* 0x000fe4000fffe1ff */
[----:B-----5:R-:W-:Y:S01]  /*30e0*/  USEL UR6, UR14, UR15, !UP0 ;  /* 0x0000000f0e067287 */ /* 0x020fe2000c000000 */
[----:B------:R-:W4:Y:S03]  /*30f0*/  LDCU.U8 UR15, c[0x0][0x62c] ;  /* 0x0000c580ff0f77ac */ /* 0x000f260008000000 */
[----:B------:R-:W-:-:S03]  /*3100*/  ULOP3.LUT UR6, UR6, 0xff, URZ, 0xc0, !UPT ;  /* 0x000000ff06067892 */ /* 0x000fc6000f8ec0ff */
[----:B-1----:R-:W1:Y:S01]  /*3110*/  @UP0 LDCU UR9, c[0x0][0x64c] ;  /* 0x0000c980ff0907ac */ /* 0x002e620008000800 */
[----:B---3--:R-:W-:Y:S01]  /*3120*/  UIMAD UR7, UR4, UR7, UR11 ;  /* 0x00000007040772a4 */ /* 0x008fe2000f8e020b */
[----:B------:R-:W3:Y:S01]  /*3130*/  @UP0 LDCU UR8, c[0x0][0x648] ;  /* 0x0000c900ff0807ac */ /* 0x000ee20008000800 */
[----:B------:R-:W5:Y:S02]  /*3140*/  LDCU.U8 UR14, c[0x0][0x62d] ;  /* 0x0000c5a0ff0e77ac */ /* 0x000f640008000000 */
[----:B-1----:R-:W-:Y:S02]  /*3150*/  UIMAD.WIDE.U32 UR4, UR7, UR9, URZ ;  /* 0x00000009070472a5 */ /* 0x002fe4000f8e00ff */
[----:B--2---:R-:W-:Y:S02]  /*3160*/  USEL UR9, UR12, UR13, !UP0 ;  /* 0x0000000d0c097287 */ /* 0x004fe4000c000000 */
[----:B------:R-:W-:Y:S01]  /*3170*/  UIADD3 UR4, UPT, UPT, UR7, -UR5, URZ ;  /* 0x8000000507047290 */ /* 0x000fe2000fffe0ff */
[----:B------:R-:W1:Y:S03]  /*3180*/  LDCU.64 UR12, c[0x0][0x620] ;  /* 0x0000c400ff0c77ac */ /* 0x000e660008000a00 */
[----:B------:R-:W-:-:S02]  /*3190*/  USHF.R.U32.HI UR4, URZ, UR6, UR4 ;  /* 0x00000006ff047299 */ /* 0x000fc40008011604 */
[----:B------:R-:W-:Y:S02]  /*31a0*/  ULOP3.LUT UR6, UR9, 0xff, URZ, 0xc0, !UPT ;  /* 0x000000ff09067892 */ /* 0x000fe4000f8ec0ff */
[----:B------:R-:W-:Y:S01]  /*31b0*/  UIADD3 UR4, UPT, UPT, UR5, UR4, URZ ;  /* 0x0000000405047290 */ /* 0x000fe2000fffe0ff */
[----:B------:R-:W2:Y:S03]  /*31c0*/  LDCU UR5, c[0x0][0x628] ;  /* 0x0000c500ff0577ac */ /* 0x000ea60008000800 */
[----:B------:R-:W-:-:S04]  /*31d0*/  USHF.R.U32.HI UR16, URZ, UR6, UR4 ;  /* 0x00000006ff107299 */ /* 0x000fc80008011604 */
[----:B------:R-:W-:-:S04]  /*31e0*/  UIADD3 UR4, UPT, UPT, -UR16, URZ, URZ ;  /* 0x000000ff10047290 */ /* 0x000fc8000fffe1ff */
[----:B---3--:R-:W-:-:S04]  /*31f0*/  UIMAD UR4, UR8, UR4, UR7 ;  /* 0x00000004080472a4 */ /* 0x008fc8000f8e0207 */
[----:B-1----:R-:W-:-:S04]  /*3200*/  UIMAD UR6, UR10, UR12, UR4 ;  /* 0x0000000c0a0672a4 */ /* 0x002fc8000f8e0204 */
[----:B--2---:R-:W-:-:S07]  /*3210*/  UIMAD.WIDE.U32 UR4, UR6, UR5, URZ ;  /* 0x00000005060472a5 */ /* 0x004fce000f8e00ff */
[----:B------:R-:W-:Y:S02]  /*3220*/  UMOV UR4, UR5 ;  /* 0x0000000500047c82 */ /* 0x000fe40008000000 */
[----:B------:R-:W-:Y:S02]  /*3230*/  UIADD3 UR29, UPT, UPT, UR6, -UR4, URZ ;  /* 0x80000004061d7290 */ /* 0x000fe4000fffe0ff */
[----:B------:R-:W1:Y:S02]  /*3240*/  LDCU UR5, c[0x0][0x60c] ;  /* 0x0000c180ff0577ac */ /* 0x000e640008000800 */
[----:B----4-:R-:W-:-:S04]  /*3250*/  USHF.R.U32.HI UR29, URZ, UR15, UR29 ;  /* 0x0000000fff1d7299 */ /* 0x010fc8000801161d */
[----:B------:R-:W-:-:S03]  /*3260*/  UIADD3 UR29, UPT, UPT, UR4, UR29, URZ ;  /* 0x0000001d041d7290 */ /* 0x000fc6000fffe0ff */
[----:B------:R-:W-:Y:S01]  /*3270*/  UMOV UR4, 0x1 ;  /* 0x0000000100047882 */ /* 0x000fe20000000000 */
[----:B-----5:R-:W-:-:S04]  /*3280*/  USHF.R.U32.HI UR29, URZ, UR14, UR29 ;  /* 0x0000000eff1d7299 */ /* 0x020fc8000801161d */
[----:B------:R-:W-:Y:S02]  /*3290*/  UIADD3 UR28, UPT, UPT, -UR29, URZ, URZ ;  /* 0x000000ff1d1c7290 */ /* 0x000fe4000fffe1ff */
[----:B-1----:R-:W-:Y:S02]  /*32a0*/  UISETP.GE.AND UP0, UPT, UR11, UR5, UPT ;  /* 0x000000050b00728c */ /* 0x002fe4000bf06270 */
[----:B------:R-:W-:Y:S01]  /*32b0*/  UIMAD UR28, UR28, UR13, UR6 ;  /* 0x0000000d1c1c72a4 */ /* 0x000fe2000f8e0206 */
[----:B------:R-:W-:-:S06]  /*32c0*/  UMOV UR5, URZ ;  /* 0x000000ff00057c82 */ /* 0x000fcc0008000000 */
[----:B------:R-:W-:Y:S05]  /*32d0*/  BRA.U UP0, `(.L_x_27) ;  /* 0x0000000d00a07547 */ /* 0x000fea000b800000 */
[----:B------:R-:W1:Y:S01]  /*32e0*/  S2UR UR17, SR_CgaCtaId ;  /* 0x00000000001179c3 */ /* 0x000e620000008800 */
[----:B------:R-:W-:Y:S01]  /*32f0*/  UMOV UR4, 0x400 ;  /* 0x0000040000047882 */ /* 0x000fe20000000000 */
[----:B------:R-:W-:Y:S01]  /*3300*/  MOV R5, 0x80000000 ;  /* 0x8000000000057802 */ /* 0x000fe20000000f00 */
[----:B-1----:R-:W-:-:S09]  /*3310*/  ULEA UR17, UR17, UR4, 0x18 ;  /* 0x0000000411117291 */ /* 0x002fd2000f8ec0ff */
[----:B------:R-:W1:Y:S02]  /*3320*/  SYNCS.PHASECHK.TRANS64.TRYWAIT P0, [UR17+0x28], R5 ;  /* 0x00002805ff0075a7 */ /* 0x000e640008001111 */
[----:B-1----:R-:W-:Y:S05]  /*3330*/  @!P0 BRA `(.L_x_28) ;  /* 0x000000a000cc8947 */ /* 0x002fea0003800000 */
.L_x_82:
[----:B------:R-:W-:Y:S01]  /*3340*/  ELECT P0, URZ, PT ;  /* 0x0000000000ff782f */ /* 0x000fe20003800000 */
[----:B------:R-:W2:Y:S01]  /*3350*/  LDCU UR30, c[0x0][0x614] ;  /* 0x0000c280ff1e77ac */ /* 0x000ea20008000800 */
[----:B------:R-:W3:Y:S01]  /*3360*/  LDCU UR9, c[0x0][0x38c] ;  /* 0x00007180ff0977ac */ /* 0x000ee20008000800 */
[----:B------:R-:W4:Y:S10]  /*3370*/  LDCU UR4, c[0x0][0x380] ;  /* 0x00007000ff0477ac */ /* 0x000f340008000800 */
[----:B-1----:R-:W-:Y:S01]  /*3380*/  @P0 MOV R4, 0xc000 ;  /* 0x0000c00000040802 */ /* 0x002fe20000000f00 */
[----:B------:R-:W1:Y:S03]  /*3390*/  LDCU.64 UR12, c[0x0][0x348] ;  /* 0x00006900ff0c77ac */ /* 0x000e660008000a00 */
[----:B------:R5:W-:Y:S01]  /*33a0*/  @P0 SYNCS.ARRIVE.TRANS64 RZ, [UR17+0x10], R4 ;  /* 0x00001004ffff09a7 */ /* 0x000be20008000011 */
[----:B------:R-:W1:Y:S01]  /*33b0*/  LDCU.64 UR20, c[0x0][0x348] ;  /* 0x00006900ff1477ac */ /* 0x000e620008000a00 */
[----:B--2---:R-:W-:-:S02]  /*33c0*/  UIADD3 UR5, UPT, UPT, -UR16, UR30, URZ ;  /* 0x0000001e10057290 */ /* 0x004fc4000fffe1ff */
[----:B---3--:R-:W-:Y:S02]  /*33d0*/  UIADD3 UR6, UPT, UPT, -UR9, URZ, URZ ;  /* 0x000000ff09067290 */ /* 0x008fe4000fffe1ff */
[----:B------:R-:W-:Y:S02]  /*33e0*/  UISETP.GT.AND UP3, UPT, UR9, URZ, UPT ;  /* 0x000000ff0900728c */ /* 0x000fe4000bf64270 */
[----:B----4-:R-:W-:Y:S02]  /*33f0*/  UIADD3 UR4, UPT, UPT, UR9, -UR4, URZ ;  /* 0x8000000409047290 */ /* 0x010fe4000fffe0ff */
[----:B------:R-:W-:Y:S02]  /*3400*/  USHF.R.S32.HI UR6, URZ, 0x1f, UR6 ;  /* 0x0000001fff067899 */ /* 0x000fe40008011406 */
[----:B------:R-:W-:Y:S01]  /*3410*/  ULEA UR4, UR5, UR4, 0x7 ;  /* 0x0000000405047291 */ /* 0x000fe2000f8e38ff */
[----:B------:R-:W2:Y:S01]  /*3420*/  SYNCS.PHASECHK.TRANS64.TRYWAIT P0, [UR17+0x30], R5 ;  /* 0x00003005ff0075a7 */ /* 0x000ea20008001111 */
[----:B------:R-:W-:-:S02]  /*3430*/  UIADD3 UR10, UPT, UPT, UR9, -0x1, URZ ;  /* 0xffffffff090a7890 */ /* 0x000fc4000fffe0ff */
[----:B------:R-:W-:Y:S01]  /*3440*/  UIADD3 UR7, UPT, UPT, -UR4, URZ, URZ ;  /* 0x000000ff04077290 */ /* 0x000fe2000fffe1ff */
[----:B------:R-:W3:Y:S01]  /*3450*/  LDCU.64 UR22, c[0x0][0x348] ;  /* 0x00006900ff1677ac */ /* 0x000ee20008000a00 */
[----:B------:R-:W-:Y:S02]  /*3460*/  ULEA.HI UR9, UR6, -UR9, URZ, 0x7 ;  /* 0x8000000906097291 */ /* 0x000fe4000f8f38ff */
[----:B------:R-:W-:Y:S02]  /*3470*/  USHF.R.S32.HI UR6, URZ, 0x1f, UR7 ;  /* 0x0000001fff067899 */ /* 0x000fe40008011407 */
[----:B------:R-:W-:Y:S02]  /*3480*/  UIADD3 UR5, UPT, UPT, UR4, -0x1, URZ ;  /* 0xffffffff04057890 */ /* 0x000fe4000fffe0ff */
[----:B------:R-:W-:Y:S02]  /*3490*/  UISETP.GT.AND UP4, UPT, UR4, URZ, UPT ;  /* 0x000000ff0400728c */ /* 0x000fe4000bf84270 */
[----:B------:R-:W-:-:S02]  /*34a0*/  USHF.R.S32.HI UR8, URZ, 0x1f, UR10 ;  /* 0x0000001fff087899 */ /* 0x000fc4000801140a */
[----:B------:R-:W-:Y:S02]  /*34b0*/  ULEA.HI UR4, UR6, -UR4, URZ, 0x7 ;  /* 0x8000000406047291 */ /* 0x000fe4000f8f38ff */
[----:B------:R-:W-:Y:S02]  /*34c0*/  USHF.R.S32.HI UR7, URZ, 0x1f, UR5 ;  /* 0x0000001fff077899 */ /* 0x000fe40008011405 */
[----:B------:R-:W-:Y:S02]  /*34d0*/  ULEA.HI UR10, UR8, UR10, URZ, 0x7 ;  /* 0x0000000a080a7291 */ /* 0x000fe4000f8f38ff */
[----:B------:R-:W-:Y:S02]  /*34e0*/  USHF.R.S32.HI UR4, URZ, 0x7, UR4 ;  /* 0x00000007ff047899 */ /* 0x000fe40008011404 */
[----:B------:R-:W-:Y:S02]  /*34f0*/  USHF.R.S32.HI UR8, URZ, 0x7, UR9 ;  /* 0x00000007ff087899 */ /* 0x000fe40008011409 */
[----:B------:R-:W-:Y:S01]  /*3500*/  ULEA.HI UR5, UR7, UR5, URZ, 0x7 ;  /* 0x0000000507057291 */ /* 0x000fe2000f8f38ff */
[----:B------:R-:W-:Y:S01]  /*3510*/  UMOV UR24, 0x0 ;  /* 0x0000000000187882 */ /* 0x000fe20000000000 */
[----:B------:R-:W-:Y:S01]  /*3520*/  UMOV UR25, 0x1 ;  /* 0x0000000100197882 */ /* 0x000fe20000000000 */
[----:B------:R-:W-:-:S02]  /*3530*/  UIADD3 UR6, UPT, UPT, -UR4, URZ, URZ ;  /* 0x000000ff04067290 */ /* 0x000fc4000fffe1ff */
[----:B------:R-:W-:Y:S02]  /*3540*/  @UP3 UIMAD.WIDE UR14, UR10, 0x2000000, UR24 ;  /* 0x020000000a0e38a5 */ /* 0x000fe4000f8e0218 */
[----:B------:R-:W-:Y:S02]  /*3550*/  ULEA.HI.SX32 UR5, UR5, 0x1, 0x19 ;  /* 0x0000000105057891 */ /* 0x000fe4000f8fcaff */
[----:B------:R-:W-:Y:S02]  /*3560*/  UIADD3 UR4, UPT, UPT, -UR8, URZ, URZ ;  /* 0x000000ff08047290 */ /* 0x000fe4000fffe1ff */
[----:B-1----:R-:W-:Y:S02]  /*3570*/  UIADD3 UR18, UP2, UPT, UR12, 0x100, URZ ;  /* 0x000001000c127890 */ /* 0x002fe4000ff5e0ff */
[----:B------:R-:W-:Y:S02]  /*3580*/  UIADD3 UR12, UP1, UPT, UR20, 0x100, URZ ;  /* 0x00000100140c7890 */ /* 0x000fe4000ff3e0ff */
[----:B---3--:R-:W-:Y:S01]  /*3590*/  UIADD3 UR20, UP0, UPT, UR22, 0x100, URZ ;  /* 0x0000010016147890 */ /* 0x008fe2000ff1e0ff */
[----:B------:R-:W-:Y:S01]  /*35a0*/  @!UP4 UMOV UR5, UR6 ;  /* 0x000000060005cc82 */ /* 0x000fe20008000000 */
[----:B------:R-:W-:-:S02]  /*35b0*/  @UP3 UMOV UR4, UR15 ;  /* 0x0000000f00043c82 */ /* 0x000fc40008000000 */
[----:B------:R-:W-:Y:S02]  /*35c0*/  UIADD3.X UR7, UPT, UPT, URZ, UR23, URZ, UP0, !UPT ;  /* 0x00000017ff077290 */ /* 0x000fe400087fe4ff */
[----:B------:R-:W-:Y:S02]  /*35d0*/  UISETP.LT.AND UP0, UPT, UR5, UR4, UPT ;  /* 0x000000040500728c */ /* 0x000fe4000bf01270 */
[----:B------:R-:W-:Y:S02]  /*35e0*/  UIADD3.X UR19, UPT, UPT, URZ, UR13, URZ, UP2, !UPT ;  /* 0x0000000dff137290 */ /* 0x000fe400097fe4ff */
[----:B------:R-:W-:Y:S01]  /*35f0*/  USEL UR14, UR5, UR4, UP0 ;  /* 0x00000004050e7287 */ /* 0x000fe20008000000 */
[----:B------:R-:W-:Y:S01]  /*3600*/  UMOV UR26, URZ ;  /* 0x000000ff001a7c82 */ /* 0x000fe20008000000 */
[----:B------:R-:W-:Y:S02]  /*3610*/  UIADD3.X UR13, UPT, UPT, URZ, UR21, URZ, UP1, !UPT ;  /* 0x00000015ff0d7290 */ /* 0x000fe40008ffe4ff */
[----:B------:R-:W-:-:S02]  /*3620*/  USHF.L.U32 UR15, UR14, 0x7, URZ ;  /* 0x000000070e0f7899 */ /* 0x000fc400080006ff */
[----:B------:R-:W-:Y:S02]  /*3630*/  UIADD3 UR24, UPT, UPT, UR17, 0xc800, URZ ;  /* 0x0000c80011187890 */ /* 0x000fe4000fffe0ff */
[----:B------:R-:W-:Y:S02]  /*3640*/  UIADD3 UR25, UPT, UPT, UR17, 0x10, URZ ;  /* 0x0000001011197890 */ /* 0x000fe4000fffe0ff */
[----:B------:R-:W-:Y:S02]  /*3650*/  UIADD3 UR32, UPT, UPT, UR17, 0x10800, URZ ;  /* 0x0001080011207890 */ /* 0x000fe4000fffe0ff */
[----:B------:R-:W-:Y:S02]  /*3660*/  UIADD3 UR33, UPT, UPT, UR17, 0x10, URZ ;  /* 0x0000001011217890 */ /* 0x000fe4000fffe0ff */
[----:B------:R-:W-:Y:S02]  /*3670*/  UIADD3 UR8, UPT, UPT, UR17, 0x14800, URZ ;  /* 0x0001480011087890 */ /* 0x000fe4000fffe0ff */
[----:B------:R-:W-:-:S02]  /*3680*/  UIADD3 UR9, UPT, UPT, UR17, 0x10, URZ ;  /* 0x0000001011097890 */ /* 0x000fc4000fffe0ff */
[----:B------:R-:W-:Y:S01]  /*3690*/  UIADD3 UR27, UPT, UPT, UR15, -0x80, URZ ;  /* 0xffffff800f1b7890 */ /* 0x000fe2000fffe0ff */
[----:B------:R-:W-:Y:S01]  /*36a0*/  UMOV UR34, 0x40 ;  /* 0x0000004000227882 */ /* 0x000fe20000000000 */
[----:B------:R-:W-:Y:S01]  /*36b0*/  UMOV UR36, UR28 ;  /* 0x0000001c00247c82 */ /* 0x000fe20008000000 */
[----:B------:R-:W-:Y:S01]  /*36c0*/  UMOV UR37, UR29 ;  /* 0x0000001d00257c82 */ /* 0x000fe20008000000 */
[----:B--2--5:R-:W-:Y:S08]  /*36d0*/  @!P0 BRA `(.L_x_29) ;  /* 0x000000a000048947 */ /* 0x024ff00003800000 */
.L_x_84:
[----:B------:R-:W-:Y:S01]  /*36e0*/  UMOV UR35, UR27 ;  /* 0x0000001b00237c82 */ /* 0x000fe20008000000 */
[----:B------:R2:W-:Y:S01]  /*36f0*/  UTMALDG.4D [UR24], [UR18], desc[URZ] ;  /* 0x0000ff18120075b4 */ /* 0x0005e20008019000 */
[----:B------:R-:W-:Y:S01]  /*3700*/  UMOV UR10, 0x80 ;  /* 0x00000080000a7882 */ /* 0x000fe20000000000 */
[----:B------:R-:W-:Y:S01]  /*3710*/  UMOV UR11, UR27 ;  /* 0x0000001b000b7c82 */ /* 0x000fe20008000000 */
[----:B------:R-:W-:Y:S01]  /*3720*/  UMOV UR4, UR20 ;  /* 0x0000001400047c82 */ /* 0x000fe20008000000 */
[----:B------:R-:W-:Y:S01]  /*3730*/  UMOV UR5, UR7 ;  /* 0x0000000700057c82 */ /* 0x000fe20008000000 */
[----:B------:R-:W3:Y:S01]  /*3740*/  LDCU.64 UR6, c[0x0][0x348] ;  /* 0x00006900ff0677ac */ /* 0x000ee20008000a00 */
[----:B------:R4:W-:Y:S01]  /*3750*/  UTMALDG.4D [UR32], [UR12], desc[URZ] ;  /* 0x0000ff200c0075b4 */ /* 0x0009e20008019000 */
[----:B------:R-:W5:Y:S01]  /*3760*/  LDCU.64 UR22, c[0x0][0x348] ;  /* 0x00006900ff1677ac */ /* 0x000f620008000a00 */
[----:B------:R-:W-:Y:S01]  /*3770*/  UMOV UR20, UR28 ;  /* 0x0000001c00147c82 */ /* 0x000fe20008000000 */
[----:B------:R-:W-:Y:S01]  /*3780*/  UMOV UR21, UR29 ;  /* 0x0000001d00157c82 */ /* 0x000fe20008000000 */
[----:B--2---:R-:W-:Y:S01]  /*3790*/  UMOV UR18, URZ ;  /* 0x000000ff00127c82 */ /* 0x004fe20008000000 */
[----:B----4-:R-:W-:Y:S01]  /*37a0*/  UMOV UR12, UR28 ;  /* 0x0000001c000c7c82 */ /* 0x010fe20008000000 */
[----:B------:R-:W-:-:S02]  /*37b0*/  UMOV UR13, UR29 ;  /* 0x0000001d000d7c82 */ /* 0x000fc40008000000 */
[----:B------:R2:W-:Y:S01]  /*37c0*/  UTMALDG.4D [UR8], [UR4], desc[URZ] ;  /* 0x0000ff08040075b4 */ /* 0x0005e20008019000 */
[----:B------:R-:W4:Y:S01]  /*37d0*/  SYNCS.PHASECHK.TRANS64.TRYWAIT P0, [UR17+0x8], R5 ;  /* 0x00000805ff0075a7 */ /* 0x000f220008001111 */
[----:B--2---:R-:W2:Y:S01]  /*37e0*/  LDCU.64 UR8, c[0x0][0x348] ;  /* 0x00006900ff0877ac */ /* 0x004ea20008000a00 */
[----:B------:R-:W-:Y:S01]  /*37f0*/  ULOP3.LUT UR4, URZ, UR16, URZ, 0x33, !UPT ;  /* 0x00000010ff047292 */ /* 0x000fe2000f8e33ff */
[----:B------:R-:W-:Y:S01]  /*3800*/  UMOV UR10, 0x40 ;  /* 0x00000040000a7882 */ /* 0x000fe20000000000 */
[----:B--2345:R-:W-:Y:S10]  /*3810*/  @!P0 BRA `(.L_x_30) ;  /* 0x0000009c00d48947 */ /* 0x03cff40003800000 */
.L_x_86:
[----:B------:R-:W-:Y:S01]  /*3820*/  ELECT P0, URZ, PT ;  /* 0x0000000000ff782f */ /* 0x000fe20003800000 */
[----:B------:R-:W-:Y:S02]  /*3830*/  UIADD3 UR19, UPT, UPT, UR4, UR30, URZ ;  /* 0x0000001e04137290 */ /* 0x000fe4000fffe0ff */
[----:B------:R-:W-:Y:S02]  /*3840*/  UIADD3 UR6, UP2, UPT, UR6, 0x80, URZ ;  /* 0x0000008006067890 */ /* 0x000fe4000ff5e0ff */
[----:B------:R-:W-:Y:S02]  /*3850*/  UIADD3 UR4, UP1, UPT, UR8, 0x80, URZ ;  /* 0x0000008008047890 */ /* 0x000fe4000ff3e0ff */
[----:B------:R-:W-:Y:S02]  /*3860*/  UIADD3 UR22, UP0, UPT, UR22, 0x80, URZ ;  /* 0x0000008016167890 */ /* 0x000fe4000ff1e0ff */
[----:B------:R-:W-:Y:S02]  /*3870*/  UIADD3.X UR7, UPT, UPT, URZ, UR7, URZ, UP2, !UPT ;  /* 0x00000007ff077290 */ /* 0x000fe400097fe4ff */
[----:B------:R-:W-:-:S02]  /*3880*/  USHF.L.U32 UR19, UR19, 0x7, URZ ;  /* 0x0000000713137899 */ /* 0x000fc400080006ff */
[----:B-1----:R-:W-:Y:S01]  /*3890*/  @P0 MOV R4, 0xc000 ;  /* 0x0000c00000040802 */ /* 0x002fe20000000f00 */
[----:B------:R-:W-:Y:S02]  /*38a0*/  UIADD3 UR16, UPT, UPT, UR17, 0x800, URZ ;  /* 0x0000080011107890 */ /* 0x000fe4000fffe0ff */
[----:B------:R-:W-:Y:S01]  /*38b0*/  UIADD3.X UR5, UPT, UPT, URZ, UR9, URZ, UP1, !UPT ;  /* 0x00000009ff057290 */ /* 0x000fe20008ffe4ff */
[----:B------:R1:W-:Y:S01]  /*38c0*/  @P0 SYNCS.ARRIVE.TRANS64 RZ, [UR17], R4 ;  /* 0x00000004ffff09a7 */ /* 0x0003e20008000011 */
[----:B------:R-:W-:Y:S02]  /*38d0*/  UIADD3 UR8, UPT, UPT, UR17, 0x4800, URZ ;  /* 0x0000480011087890 */ /* 0x000fe4000fffe0ff */
[----:B------:R-:W-:Y:S02]  /*38e0*/  UIADD3.X UR23, UPT, UPT, URZ, UR23, URZ, UP0, !UPT ;  /* 0x00000017ff177290 */ /* 0x000fe400087fe4ff */
[----:B------:R-:W-:Y:S01]  /*38f0*/  UIADD3 UR32, UPT, UPT, UR17, 0x8800, URZ ;  /* 0x0000880011207890 */ /* 0x000fe2000fffe0ff */
[----:B------:R2:W-:Y:S01]  /*3900*/  UTMALDG.4D [UR16], [UR6], desc[URZ] ;  /* 0x0000ff10060075b4 */ /* 0x0005e20008019000 */
[----:B------:R-:W-:Y:S01]  /*3910*/  UMOV UR12, UR28 ;  /* 0x0000001c000c7c82 */ /* 0x000fe20008000000 */
[----:B------:R-:W-:Y:S01]  /*3920*/  UMOV UR13, UR29 ;  /* 0x0000001d000d7c82 */ /* 0x000fe20008000000 */
[----:B------:R-:W-:Y:S01]  /*3930*/  UMOV UR9, UR17 ;  /* 0x0000001100097c82 */ /* 0x000fe20008000000 */
[----:B------:R-:W-:Y:S01]  /*3940*/  UMOV UR11, UR19 ;  /* 0x00000013000b7c82 */ /* 0x000fe20008000000 */
[----:B------:R-:W-:Y:S01]  /*3950*/  UMOV UR34, 0x80 ;  /* 0x0000008000227882 */ /* 0x000fe20000000000 */
[----:B------:R-:W-:Y:S01]  /*3960*/  UMOV UR36, UR28 ;  /* 0x0000001c00247c82 */ /* 0x000fe20008000000 */
[----:B------:R-:W-:Y:S01]  /*3970*/  UMOV UR37, UR29 ;  /* 0x0000001d00257c82 */ /* 0x000fe20008000000 */
[----:B------:R-:W-:Y:S01]  /*3980*/  UMOV UR33, UR17 ;  /* 0x0000001100217c82 */ /* 0x000fe20008000000 */
[----:B------:R-:W-:Y:S01]  /*3990*/  UMOV UR35, UR19 ;  /* 0x0000001300237c82 */ /* 0x000fe20008000000 */
[----:B------:R3:W-:Y:S01]  /*39a0*/  UTMALDG.4D [UR8], [UR4], desc[URZ] ;  /* 0x0000ff08040075b4 */ /* 0x0007e20008019000 */
[----:B------:R1:W-:Y:S01]  /*39b0*/  UTMALDG.4D [UR32], [UR22], desc[URZ] ;  /* 0x0000ff20160075b4 */ /* 0x0003e20008019000 */
[----:B------:R-:W4:Y:S01]  /*39c0*/  SYNCS.PHASECHK.TRANS64.TRYWAIT P0, [UR17+0x30], R5 ;  /* 0x00003005ff0075a7 */ /* 0x000f220008001111 */
[----:B--2---:R-:W2:Y:S01]  /*39d0*/  LDCU.64 UR6, c[0x0][0x348] ;  /* 0x00006900ff0677ac */ /* 0x004ea20008000a00 */
[----:B---3--:R-:W3:Y:S02]  /*39e0*/  LDCU.64 UR4, c[0x0][0x348] ;  /* 0x00006900ff0477ac */ /* 0x008ee40008000a00 */
[----:B-1234-:R-:W-:Y:S05]  /*39f0*/  @!P0 BRA `(.L_x_31) ;  /* 0x0000009c007c8947 */ /* 0x01efea0003800000 */
.L_x_88:
[----:B------:R-:W-:Y:S01]  /*3a00*/  ELECT P0, URZ, PT ;  /* 0x0000000000ff782f */ /* 0x000fe20003800000 */
[----:B-1----:R-:W-:Y:S01]  /*3a10*/  HFMA2 R7, -RZ, RZ, 0, 0 ;  /* 0x00000000ff077431 */ /* 0x002fe200000001ff */
[----:B------:R-:W-:Y:S02]  /*3a20*/  UIADD3 UR4, UP1, UPT, UR4, 0x180, URZ ;  /* 0x0000018004047890 */ /* 0x000fe4000ff3e0ff */
[----:B------:R-:W-:Y:S02]  /*3a30*/  UIADD3 UR6, UP0, UPT, UR6, 0x180, URZ ;  /* 0x0000018006067890 */ /* 0x000fe4000ff1e0ff */
[----:B------:R-:W-:Y:S02]  /*3a40*/  UIADD3.X UR5, UPT, UPT, URZ, UR5, URZ, UP1, !UPT ;  /* 0x00000005ff057290 */ /* 0x000fe40008ffe4ff */
[----:B------:R-:W-:Y:S02]  /*3a50*/  UIADD3 UR8, UPT, UPT, UR17, 0x18800, URZ ;  /* 0x0001880011087890 */ /* 0x000fe4000fffe0ff */
[----:B------:R-:W-:-:S02]  /*3a60*/  UIADD3 UR9, UPT, UPT, UR17, 0x18, URZ ;  /* 0x0000001811097890 */ /* 0x000fc4000fffe0ff */
[----:B------:R-:W-:Y:S01]  /*3a70*/  UIADD3.X UR7, UPT, UPT, URZ, UR7, URZ, UP0, !UPT ;  /* 0x00000007ff077290 */ /* 0x000fe200087fe4ff */
[----:B------:R-:W-:Y:S01]  /*3a80*/  @P0 IMAD.MOV.U32 R4, RZ, RZ, 0x8000 ;  /* 0x00008000ff040424 */ /* 0x000fe200078e00ff */
[----:B------:R-:W-:Y:S02]  /*3a90*/  UIADD3 UR24, UPT, UPT, UR17, 0x1c800, URZ ;  /* 0x0001c80011187890 */ /* 0x000fe4000fffe0ff */
[----:B------:R-:W-:Y:S01]  /*3aa0*/  UIADD3 UR25, UPT, UPT, UR17, 0x18, URZ ;  /* 0x0000001811197890 */ /* 0x000fe2000fffe0ff */
[----:B------:R1:W-:Y:S01]  /*3ab0*/  @P0 SYNCS.ARRIVE.TRANS64 RZ, [UR17+0x18], R4 ;  /* 0x00001804ffff09a7 */ /* 0x0003e20008000011 */
[----:B------:R-:W-:Y:S01]  /*3ac0*/  UMOV UR10, URZ ;  /* 0x000000ff000a7c82 */ /* 0x000fe20008000000 */
[----:B------:R-:W-:Y:S01]  /*3ad0*/  UMOV UR12, UR28 ;  /* 0x0000001c000c7c82 */ /* 0x000fe20008000000 */
[----:B------:R-:W-:Y:S01]  /*3ae0*/  UMOV UR13, UR29 ;  /* 0x0000001d000d7c82 */ /* 0x000fe20008000000 */
[----:B------:R-:W-:Y:S01]  /*3af0*/  UMOV UR11, UR27 ;  /* 0x0000001b000b7c82 */ /* 0x000fe20008000000 */
[----:B------:R-:W-:Y:S01]  /*3b00*/  UMOV UR26, 0x40 ;  /* 0x00000040001a7882 */ /* 0x000fe20000000000 */
[----:B------:R2:W-:Y:S01]  /*3b10*/  UTMALDG.4D [UR8], [UR4], desc[URZ] ;  /* 0x0000ff08040075b4 */ /* 0x0005e20008019000 */
[----:B------:R-:W-:Y:S01]  /*3b20*/  UISETP.GE.AND UP0, UPT, UR14, 0x2, UPT ;  /* 0x000000020e00788c */ /* 0x000fe2000bf06270 */
[----:B------:R1:W-:Y:S01]  /*3b30*/  UTMALDG.4D [UR24], [UR6], desc[URZ] ;  /* 0x0000ff18060075b4 */ /* 0x0003e20008019000 */
[----:B--2---:R-:W-:Y:S01]  /*3b40*/  UMOV UR4, 0x1 ;  /* 0x0000000100047882 */ /* 0x004fe20000000000 */
[----:B------:R-:W-:-:S06]  /*3b50*/  UMOV UR5, 0x2 ;  /* 0x0000000200057882 */ /* 0x000fcc0000000000 */
[----:B------:R-:W-:Y:S05]  /*3b60*/  BRA.U !UP0, `(.L_x_27) ;  /* 0x00000005087c7547 */ /* 0x000fea000b800000 */
[----:B-1----:R-:W1:Y:S01]  /*3b70*/  LDCU.64 UR6, c[0x0][0x348] ;  /* 0x00006900ff0677ac */ /* 0x002e620008000a00 */
[----:B------:R-:W-:Y:S01]  /*3b80*/  MOV R6, 0x8000 ;  /* 0x0000800000067802 */ /* 0x000fe20000000f00 */
[----:B------:R-:W-:Y:S01]  /*3b90*/  UIADD3 UR14, UPT, UPT, -UR14, URZ, URZ ;  /* 0x000000ff0e0e7290 */ /* 0x000fe2000fffe1ff */
[----:B------:R-:W-:Y:S01]  /*3ba0*/  UMOV UR5, 0x2 ;  /* 0x0000000200057882 */ /* 0x000fe20000000000 */
[----:B------:R-:W-:Y:S01]  /*3bb0*/  UMOV UR4, 0x1 ;  /* 0x0000000100047882 */ /* 0x000fe20000000000 */
[----:B------:R-:W-:Y:S01]  /*3bc0*/  UMOV UR26, URZ ;  /* 0x000000ff001a7c82 */ /* 0x000fe20008000000 */
[----:B------:R-:W-:Y:S01]  /*3bd0*/  UMOV UR50, 0x40 ;  /* 0x0000004000327882 */ /* 0x000fe20000000000 */
[----:B------:R-:W-:Y:S01]  /*3be0*/  UMOV UR42, 0x80 ;  /* 0x00000080002a7882 */ /* 0x000fe20000000000 */
[----:B------:R-:W-:Y:S01]  /*3bf0*/  UMOV UR10, URZ ;  /* 0x000000ff000a7c82 */ /* 0x000fe20008000000 */
[----:B------:R-:W-:Y:S01]  /*3c00*/  UMOV UR34, 0x40 ;  /* 0x0000004000227882 */ /* 0x000fe20000000000 */
[----:B-1----:R-:W-:-:S02]  /*3c10*/  UIADD3 UR38, UP4, UPT, UR6, 0x100, URZ ;  /* 0x0000010006267890 */ /* 0x002fc4000ff9e0ff */
[----:B------:R-:W-:Y:S02]  /*3c20*/  UIADD3 UR30, UP3, UPT, UR6, 0x100, URZ ;  /* 0x00000100061e7890 */ /* 0x000fe4000ff7e0ff */
[----:B------:R-:W-:Y:S02]  /*3c30*/  UIADD3 UR22, UP2, UPT, UR6, 0x100, URZ ;  /* 0x0000010006167890 */ /* 0x000fe4000ff5e0ff */
[----:B------:R-:W-:Y:S02]  /*3c40*/  UIADD3 UR20, UP1, UPT, UR6, 0x180, URZ ;  /* 0x0000018006147890 */ /* 0x000fe4000ff3e0ff */
[----:B------:R-:W-:Y:S02]  /*3c50*/  UIADD3 UR18, UP0, UPT, UR6, 0x180, URZ ;  /* 0x0000018006127890 */ /* 0x000fe4000ff1e0ff */
[----:B------:R-:W-:Y:S02]  /*3c60*/  UIADD3.X UR39, UPT, UPT, URZ, UR7, URZ, UP4, !UPT ;  /* 0x00000007ff277290 */ /* 0x000fe4000a7fe4ff */
[----:B------:R-:W-:-:S02]  /*3c70*/  UIADD3.X UR31, UPT, UPT, URZ, UR7, URZ, UP3, !UPT ;  /* 0x00000007ff1f7290 */ /* 0x000fc40009ffe4ff */
[----:B------:R-:W-:Y:S02]  /*3c80*/  UIADD3.X UR23, UPT, UPT, URZ, UR7, URZ, UP2, !UPT ;  /* 0x00000007ff177290 */ /* 0x000fe400097fe4ff */
[----:B------:R-:W-:Y:S02]  /*3c90*/  UIADD3.X UR21, UPT, UPT, URZ, UR7, URZ, UP1, !UPT ;  /* 0x00000007ff157290 */ /* 0x000fe40008ffe4ff */
[----:B------:R-:W-:-:S12]  /*3ca0*/  UIADD3.X UR19, UPT, UPT, URZ, UR7, URZ, UP0, !UPT ;  /* 0x00000007ff137290 */ /* 0x000fd800087fe4ff */
.L_x_36:
[----:B--2---:R-:W-:Y:S02]  /*3cb0*/  USHF.L.U32 UR11, UR4, 0x1f, URZ ;  /* 0x0000001f040b7899 */ /* 0x004fe400080006ff */
[----:B------:R-:W-:Y:S02]  /*3cc0*/  ULEA UR9, UR5, UR17, 0x3 ;  /* 0x0000001105097291 */ /* 0x000fe4000f8e18ff */
[----:B------:R-:W-:Y:S02]  /*3cd0*/  USHF.L.U32 UR6, UR4, 0xd, URZ ;  /* 0x0000000d04067899 */ /* 0x000fe400080006ff */
[----:B------:R-:W-:Y:S01]  /*3ce0*/  UISETP.NE.AND UP0, UPT, UR5, 0x1, UPT ;  /* 0x000000010500788c */ /* 0x000fe2000bf05270 */
[----:B------:R-:W-:Y:S01]  /*3cf0*/  MOV R5, UR11 ;  /* 0x0000000b00057c02 */ /* 0x000fe20008000f00 */
[----:B------:R-:W-:Y:S02]  /*3d00*/  ULOP3.LUT UR6, UR6, 0x2000, URZ, 0x3c, !UPT ;  /* 0x0000200006067892 */ /* 0x000fe4000f8e3cff */
[----:B------:R-:W-:Y:S01]  /*3d10*/  UIADD3 UR7, UPT, UPT, UR5, 0x1, URZ ;  /* 0x0000000105077890 */ /* 0x000fe2000fffe0ff */
[----:B-1----:R-:W1:Y:S01]  /*3d20*/  SYNCS.PHASECHK.TRANS64.TRYWAIT P0, [UR9+0x28], R5 ;  /* 0x00002805ff0075a7 */ /* 0x002e620008001109 */
[----:B------:R-:W-:Y:S02]  /*3d30*/  UIADD3 UR6, UPT, UPT, -UR6, 0x1000, URZ ;  /* 0x0000100006067890 */ /* 0x000fe4000fffe1ff */
[----:B------:R-:W-:Y:S02]  /*3d40*/  ULOP3.LUT UR8, UR4, 0x1, URZ, 0x3c, !UPT ;  /* 0x0000000104087892 */ /* 0x000fe4000f8e3cff */
[----:B------:R-:W-:Y:S02]  /*3d50*/  USEL UR6, UR6, URZ, !UP0 ;  /* 0x000000ff06067287 */ /* 0x000fe4000c000000 */
[----:B------:R-:W-:Y:S02]  /*3d60*/  UIADD3 UR27, UPT, UPT, UR15, -0x100, URZ ;  /* 0xffffff000f1b7890 */ /* 0x000fe4000fffe0ff */
[----:B------:R-:W-:Y:S02]  /*3d70*/  UIADD3 UR25, UPT, UPT, UR9, 0x10, URZ ;  /* 0x0000001009197890 */ /* 0x000fe4000fffe0ff */
[----:B------:R-:W-:Y:S02]  /*3d80*/  UIADD3 UR24, UPT, UPT, UR17, UR6, UR6 ;  /* 0x0000000611187290 */ /* 0x000fe4000fffe006 */
[----:B------:R-:W-:Y:S01]  /*3d90*/  UISETP.NE.AND UP0, UPT, UR7, 0x3, UPT ;  /* 0x000000030700788c */ /* 0x000fe2000bf05270 */
[----:B-1----:R-:W-:Y:S10]  /*3da0*/  @!P0 BRA `(.L_x_32) ;  /* 0x0000009800b08947 */ /* 0x002ff40003800000 */
.L_x_90:
[----:B------:R-:W-:Y:S01]  /*3db0*/  ELECT P0, URZ, PT ;  /* 0x0000000000ff782f */ /* 0x000fe20003800000 */
[----:B------:R-:W-:Y:S02]  /*3dc0*/  USEL UR4, UR8, UR4, !UP0 ;  /* 0x0000000408047287 */ /* 0x000fe4000c000000 */
[----:B------:R-:W-:Y:S02]  /*3dd0*/  USEL UR7, UR7, URZ, UP0 ;  /* 0x000000ff07077287 */ /* 0x000fe40008000000 */
[----:B------:R-:W-:Y:S02]  /*3de0*/  UISETP.NE.AND UP0, UPT, UR5, URZ, UPT ;  /* 0x000000ff0500728c */ /* 0x000fe4000bf05270 */
[----:B------:R-:W-:Y:S02]  /*3df0*/  UIADD3 UR24, UPT, UPT, UR24, 0xc800, URZ ;  /* 0x0000c80018187890 */ /* 0x000fe4000fffe0ff */
[----:B------:R-:W-:Y:S02]  /*3e00*/  UIADD3 UR49, UPT, UPT, UR9, 0x10, URZ ;  /* 0x0000001009317890 */ /* 0x000fe4000fffe0ff */
[----:B------:R-:W-:Y:S02]  /*3e10*/  UIMAD UR24, UR5, 0xa000, UR24 ;  /* 0x0000a000051878a4 */ /* 0x000fe4000f8e0218 */
[----:B-1----:R-:W-:Y:S01]  /*3e20*/  @P0 MOV R4, 0xc000 ;  /* 0x0000c00000040802 */ /* 0x002fe20000000f00 */
[----:B------:R-:W-:Y:S02]  /*3e30*/  UIADD3 UR41, UPT, UPT, UR9, 0x10, URZ ;  /* 0x0000001009297890 */ /* 0x000fe4000fffe0ff */
[----:B------:R-:W-:Y:S01]  /*3e40*/  USHF.L.U32 UR6, UR4, 0x1f, URZ ;  /* 0x0000001f04067899 */ /* 0x000fe200080006ff */
[----:B------:R1:W-:Y:S01]  /*3e50*/  @P0 SYNCS.ARRIVE.TRANS64 RZ, [UR9+0x10], R4 ;  /* 0x00001004ffff09a7 */ /* 0x0003e20008000009 */
[----:B------:R-:W-:Y:S02]  /*3e60*/  UIADD3 UR48, UPT, UPT, UR24, 0x4000, URZ ;  /* 0x0000400018307890 */ /* 0x000fe4000fffe0ff */
[----:B------:R-:W-:Y:S01]  /*3e70*/  UIADD3 UR40, UPT, UPT, UR24, 0x8000, URZ ;  /* 0x0000800018287890 */ /* 0x000fe2000fffe0ff */
[----:B------:R-:W-:Y:S01]  /*3e80*/  UMOV UR52, UR28 ;  /* 0x0000001c00347c82 */ /* 0x000fe20008000000 */
[----:B------:R-:W-:Y:S01]  /*3e90*/  UMOV UR53, UR29 ;  /* 0x0000001d00357c82 */ /* 0x000fe20008000000 */
[----:B------:R-:W-:Y:S09]  /*3ea0*/  BRA.U UP0, `(.L_x_33) ;  /* 0x0000000100087547 */ /* 0x000ff2000b800000 */
[----:B------:R-:W2:Y:S02]  /*3eb0*/  SYNCS.PHASECHK.TRANS64.TRYWAIT P0, [UR17+0x30], R5 ;  /* 0x00003005ff0075a7 */ /* 0x000ea40008001111 */
[----:B--2---:R-:W-:Y:S05]  /*3ec0*/  @!P0 BRA `(.L_x_34) ;  /* 0x0000009800888947 */ /* 0x004fea0003800000 */
.L_x_33:
[----:B------:R2:W-:Y:S01]  /*3ed0*/  UTMALDG.4D [UR24], [UR38], desc[URZ] ;  /* 0x0000ff18260075b4 */ /* 0x0005e20008019000 */
[----:B------:R-:W-:Y:S01]  /*3ee0*/  UMOV UR51, UR27 ;  /* 0x0000001b00337c82 */ /* 0x000fe20008000000 */
[----:B------:R-:W-:Y:S01]  /*3ef0*/  ULEA UR5, UR7, UR17, 0x3 ;  /* 0x0000001107057291 */ /* 0x000fe2000f8e18ff */
[----:B-1----:R-:W-:Y:S01]  /*3f00*/  MOV R4, UR6 ;  /* 0x0000000600047c02 */ /* 0x002fe20008000f00 */
[----:B------:R-:W-:Y:S01]  /*3f10*/  UMOV UR44, UR28 ;  /* 0x0000001c002c7c82 */ /* 0x000fe20008000000 */
[----:B------:R-:W-:Y:S01]  /*3f20*/  UMOV UR45, UR29 ;  /* 0x0000001d002d7c82 */ /* 0x000fe20008000000 */
[----:B------:R-:W-:Y:S01]  /*3f30*/  UMOV UR43, UR27 ;  /* 0x0000001b002b7c82 */ /* 0x000fe20008000000 */
[----:B------:R-:W-:Y:S01]  /*3f40*/  UIADD3 UR14, UPT, UPT, UR14, 0x1, URZ ;  /* 0x000000010e0e7890 */ /* 0x000fe2000fffe0ff */
[----:B------:R2:W-:Y:S03]  /*3f50*/  UTMALDG.4D [UR48], [UR30], desc[URZ] ;  /* 0x0000ff301e0075b4 */ /* 0x0005e60008019000 */
[----:B------:R-:W-:Y:S01]  /*3f60*/  UISETP.NE.AND UP0, UPT, UR14, -0x1, UPT ;  /* 0xffffffff0e00788c */ /* 0x000fe2000bf05270 */
[----:B------:R2:W-:Y:S01]  /*3f70*/  UTMALDG.4D [UR40], [UR22], desc[URZ] ;  /* 0x0000ff28160075b4 */ /* 0x0005e20008019000 */
[----:B------:R-:W1:Y:S02]  /*3f80*/  SYNCS.PHASECHK.TRANS64.TRYWAIT P0, [UR5+0x28], R4 ;  /* 0x00002804ff0075a7 */ /* 0x000e640008001105 */
[----:B-12---:R-:W-:Y:S07]  /*3f90*/  @!P0 BRA `(.L_x_35) ;  /* 0x0000009800748947 */ /* 0x006fee0003800000 */
.L_x_93:
[----:B------:R-:W-:Y:S02]  /*3fa0*/  USHF.L.U32 UR8, UR4, 0xd, URZ ;  /* 0x0000000d04087899 */ /* 0x000fe400080006ff */
[----:B------:R-:W-:Y:S02]  /*3fb0*/  UISETP.NE.AND UP1, UPT, UR7, 0x1, UPT ;  /* 0x000000010700788c */ /* 0x000fe4000bf25270 */
[----:B------:R-:W-:Y:S01]  /*3fc0*/  ULOP3.LUT UR8, UR8, 0x2000, URZ, 0x3c, !UPT ;  /* 0x0000200008087892 */ /* 0x000fe2000f8e3cff */
[----:B------:R-:W-:Y:S03]  /*3fd0*/  ELECT P0, URZ, PT ;  /* 0x0000000000ff782f */ /* 0x000fe60003800000 */
[----:B------:R-:W-:Y:S02]  /*3fe0*/  UIADD3 UR8, UPT, UPT, -UR8, 0x1000, URZ ;  /* 0x0000100008087890 */ /* 0x000fe4000fffe1ff */
[----:B------:R-:W-:Y:S02]  /*3ff0*/  UIADD3 UR9, UPT, UPT, UR5, 0x10, URZ ;  /* 0x0000001005097890 */ /* 0x000fe4000fffe0ff */
[----:B------:R-:W-:Y:S02]  /*4000*/  USEL UR8, UR8, URZ, !UP1 ;  /* 0x000000ff08087287 */ /* 0x000fe4000c800000 */
[----:B------:R-:W-:Y:S02]  /*4010*/  UIADD3 UR33, UPT, UPT, UR5, 0x10, URZ ;  /* 0x0000001005217890 */ /* 0x000fe4000fffe0ff */
[----:B------:R-:W-:Y:S02]  /*4020*/  UIADD3 UR8, UPT, UPT, UR17, UR8, UR8 ;  /* 0x0000000811087290 */ /* 0x000fe4000fffe008 */
[----:B------:R-:W-:Y:S01]  /*4030*/  ULOP3.LUT UR6, UR4, 0x1, URZ, 0x3c, !UPT ;  /* 0x0000000104067892 */ /* 0x000fe2000f8e3cff */
[----:B------:R2:W-:Y:S01]  /*4040*/  @P0 SYNCS.ARRIVE.TRANS64 RZ, [UR5+0x10], R6 ;  /* 0x00001006ffff09a7 */ /* 0x0005e20008000005 */
[----:B------:R-:W-:Y:S02]  /*4050*/  UIADD3 UR8, UPT, UPT, UR8, 0xc800, URZ ;  /* 0x0000c80008087890 */ /* 0x000fe4000fffe0ff */
[----:B------:R-:W-:Y:S02]  /*4060*/  UIADD3 UR5, UPT, UPT, UR7, 0x1, URZ ;  /* 0x0000000107057890 */ /* 0x000fe4000fffe0ff */
[----:B------:R-:W-:Y:S02]  /*4070*/  UIMAD UR8, UR7, 0xa000, UR8 ;  /* 0x0000a000070878a4 */ /* 0x000fe4000f8e0208 */
[----:B------:R-:W-:Y:S01]  /*4080*/  UISETP.NE.AND UP1, UPT, UR5, 0x3, UPT ;  /* 0x000000030500788c */ /* 0x000fe2000bf25270 */
[----:B------:R-:W-:Y:S01]  /*4090*/  UMOV UR11, UR27 ;  /* 0x0000001b000b7c82 */ /* 0x000fe20008000000 */
[----:B------:R-:W-:Y:S01]  /*40a0*/  UMOV UR12, UR28 ;  /* 0x0000001c000c7c82 */ /* 0x000fe20008000000 */
[----:B------:R-:W-:Y:S01]  /*40b0*/  UMOV UR13, UR29 ;  /* 0x0000001d000d7c82 */ /* 0x000fe20008000000 */
[----:B------:R-:W-:Y:S03]  /*40c0*/  UIADD3 UR32, UPT, UPT, UR8, 0x4000, URZ ;  /* 0x0000400008207890 */ /* 0x000fe6000fffe0ff */
[----:B------:R2:W-:Y:S01]  /*40d0*/  UTMALDG.4D [UR8], [UR20], desc[URZ] ;  /* 0x0000ff08140075b4 */ /* 0x0005e20008019000 */
[----:B------:R-:W-:Y:S01]  /*40e0*/  UIADD3 UR15, UPT, UPT, UR15, -0x80, URZ ;  /* 0xffffff800f0f7890 */ /* 0x000fe2000fffe0ff */
[----:B------:R-:W-:Y:S01]  /*40f0*/  UMOV UR35, UR27 ;  /* 0x0000001b00237c82 */ /* 0x000fe20008000000 */
[----:B------:R-:W-:Y:S01]  /*4100*/  UMOV UR36, UR28 ;  /* 0x0000001c00247c82 */ /* 0x000fe20008000000 */
[----:B------:R-:W-:Y:S01]  /*4110*/  UMOV UR37, UR29 ;  /* 0x0000001d00257c82 */ /* 0x000fe20008000000 */
[----:B------:R-:W-:Y:S01]  /*4120*/  USEL UR5, UR5, URZ, UP1 ;  /* 0x000000ff05057287 */ /* 0x000fe20008800000 */
[----:B------:R2:W-:Y:S01]  /*4130*/  UTMALDG.4D [UR32], [UR18], desc[URZ] ;  /* 0x0000ff20120075b4 */ /* 0x0005e20008019000 */
[----:B------:R-:W-:Y:S01]  /*4140*/  USEL UR4, UR6, UR4, !UP1 ;  /* 0x0000000406047287 */ /* 0x000fe2000c800000 */
[----:B------:R-:W-:Y:S11]  /*4150*/  BRA.U UP0, `(.L_x_36) ;  /* 0xfffffff900d47547 */ /* 0x000ff6000b83ffff */
.L_x_27:
[----:B--2---:R-:W2:Y:S01]  /*4160*/  S2UR UR8, SR_CgaCtaId ;  /* 0x00000000000879c3 */ /* 0x004ea20000008800 */
[----:B------:R-:W-:Y:S02]  /*4170*/  UISETP.NE.AND UP0, UPT, UR5, 0x2, UPT ;  /* 0x000000020500788c */ /* 0x000fe4000bf05270 */
[----:B-1----:R-:W-:-:S04]  /*4180*/  UIADD3 UR6, UPT, UPT, UR5, 0x2, URZ ;  /* 0x0000000205067890 */ /* 0x002fc8000fffe0ff */
[----:B------:R-:W-:-:S03]  /*4190*/  USEL UR7, UR6, 0x1, UP0 ;  /* 0x0000000106077887 */ /* 0x000fc60008000000 */
[----:B------:R-:W-:Y:S01]  /*41a0*/  UMOV UR6, 0x400 ;  /* 0x0000040000067882 */ /* 0x000fe20000000000 */
[----:B------:R-:W-:-:S04]  /*41b0*/  UISETP.NE.AND UP0, UPT, UR7, 0x3, UPT ;  /* 0x000000030700788c */ /* 0x000fc8000bf05270 */
[----:B------:R-:W-:Y:S02]  /*41c0*/  UISETP.EQ.XOR UP1, UPT, UR5, 0x2, !UP0 ;  /* 0x000000020500788c */ /* 0x000fe4000c722a70 */
[----:B------:R-:W-:Y:S02]  /*41d0*/  USEL UR7, UR7, URZ, UP0 ;  /* 0x000000ff07077287 */ /* 0x000fe40008000000 */
[----:B------:R-:W-:-:S04]  /*41e0*/  USEL UR5, URZ, 0x1, !UP1 ;  /* 0x00000001ff057887 */ /* 0x000fc8000c800000 */
[----:B------:R-:W-:Y:S02]  /*41f0*/  ULOP3.LUT UR4, UR4, UR5, URZ, 0x3c, !UPT ;  /* 0x0000000504047292 */ /* 0x000fe4000f8e3cff */
[----:B--2---:R-:W-:Y:S02]  /*4200*/  ULEA UR6, UR8, UR6, 0x18 ;  /* 0x0000000608067291 */ /* 0x004fe4000f8ec0ff */
[----:B------:R-:W-:Y:S02]  /*4210*/  USHF.L.U32 UR5, UR4, 0x1f, URZ ;  /* 0x0000001f04057899 */ /* 0x000fe400080006ff */
[----:B------:R-:W-:-:S04]  /*4220*/  ULEA UR4, UR7, UR6, 0x3 ;  /* 0x0000000607047291 */ /* 0x000fc8000f8e18ff */
[----:B------:R-:W-:-:S05]  /*4230*/  MOV R4, UR5 ;  /* 0x0000000500047c02 */ /* 0x000fca0008000f00 */
[----:B------:R-:W1:Y:S02]  /*4240*/  SYNCS.PHASECHK.TRANS64.TRYWAIT P0, [UR4+0x28], R4 ;  /* 0x00002804ff0075a7 */ /* 0x000e640008001104 */
[----:B-1----:R-:W-:Y:S05]  /*4250*/  @!P0 BRA `(.L_x_37) ;  /* 0x0000009400e48947 */ /* 0x002fea0003800000 */
.L_x_95:
[----:B------:R-:W-:Y:S02]  /*4260*/  ELECT P0, URZ, PT ;  /* 0x0000000000ff782f */ /* 0x000fe40003800000 */
[----:B------:R-:W-:-:S11]  /*4270*/  SHF.L.U32 R6, R7, 0x1f, RZ ;  /* 0x0000001f07067819 */ /* 0x000fd600000006ff */
[----:B-1----:R-:W-:-:S04]  /*4280*/  @P0 IMAD.MOV.U32 R4, RZ, RZ, 0xc000 ;  /* 0x0000c000ff040424 */ /* 0x002fc800078e00ff */
[----:B------:R1:W-:Y:S01]  /*4290*/  @P0 SYNCS.ARRIVE.TRANS64 RZ, [UR4+0x10], R4 ;  /* 0x00001004ffff09a7 */ /* 0x0003e20008000004 */
[----:B------:R-:W2:Y:S02]  /*42a0*/  SYNCS.PHASECHK.TRANS64.TRYWAIT P0, [UR6+0x8], R6 ;  /* 0x00000806ff0075a7 */ /* 0x000ea40008001106 */
[----:B-12---:R-:W-:Y:S05]  /*42b0*/  @!P0 BRA `(.L_x_38) ;  /* 0x0000009400ec8947 */ /* 0x006fea0003800000 */
.L_x_97:
[----:B------:R-:W-:-:S13]  /*42c0*/  ELECT P0, URZ, PT ;  /* 0x0000000000ff782f */ /* 0x000fda0003800000 */
[----:B-1----:R-:W-:-:S04]  /*42d0*/  @P0 MOV R4, 0xc000 ;  /* 0x0000c00000040802 */ /* 0x002fc80000000f00 */
[----:B------:R2:W-:Y:S03]  /*42e0*/  @P0 SYNCS.ARRIVE.TRANS64 RZ, [UR6], R4 ;  /* 0x00000004ffff09a7 */ /* 0x0005e60008000006 */
.L_x_5:
[----:B------:R-:W-:-:S13]  /*42f0*/  R2UR UR4, R0 ;  /* 0x00000000000472ca */ /* 0x000fda00000e0000 */
[----:B------:R-:W-:-:S09]  /*4300*/  UISETP.GT.AND UP0, UPT, UR4, 0x3, UPT ;  /* 0x000000030400788c */ /* 0x000fd2000bf04270 */
[----:B------:R-:W-:Y:S05]  /*4310*/  BRA.U UP0, `(.L_x_3) ;  /* 0x0000007100f07547 */ /* 0x000fea000b800000 */
.L_x_39:
[----:B------:R-:W-:-:S08]  /*4320*/  NOP ;  /* 0x0000000000007918 */ /* 0x000fd00000000000 */
[----:B------:R-:W4:Y:S02]  /*4330*/  USETMAXREG.TRY_ALLOC.CTAPOOL UP0, 0xc0 ;  /* 0x000000c0000079c8 */ /* 0x000f240008000600 */
[----:B----4-:R-:W-:Y:S05]  /*4340*/  BRA.U !UP0, `(.L_x_39) ;  /* 0xfffffffd08f47547 */ /* 0x010fea000b83ffff */
[----:B---3--:R-:W3:Y:S01]  /*4350*/  S2UR UR5, SR_CTAID.X ;  /* 0x00000000000579c3 */ /* 0x008ee20000002500 */
[----:B------:R-:W3:Y:S01]  /*4360*/  LDCU UR4, c[0x0][0x60c] ;  /* 0x0000c180ff0477ac */ /* 0x000ee20008000800 */
[----:B-1----:R-:W-:Y:S01]  /*4370*/  UMOV UR10, 0x1 ;  /* 0x00000001000a7882 */ /* 0x002fe20000000000 */
[----:B---3--:R-:W-:-:S05]  /*4380*/  UISETP.GE.AND UP0, UPT, UR5, UR4, UPT ;  /* 0x000000040500728c */ /* 0x008fca000bf06270 */
[----:B------:R-:W-:Y:S06]  /*4390*/  BAR.SYNC.DEFER_BLOCKING 0x2, 0x120 ;  /* 0x0084800000007b1d */ /* 0x000fec0000010000 */
[----:B------:R-:W-:Y:S05]  /*43a0*/  BRA.U UP0, `(.L_x_40) ;  /* 0x0000007100ac7547 */ /* 0x000fea000b800000 */
[----:B------:R-:W1:Y:S01]  /*43b0*/  S2UR UR4, SR_CgaCtaId ;  /* 0x00000000000479c3 */ /* 0x000e620000008800 */
[----:B------:R-:W-:Y:S01]  /*43c0*/  UMOV UR7, 0x400 ;  /* 0x0000040000077882 */ /* 0x000fe20000000000 */
[----:B--2---:R-:W-:Y:S01]  /*43d0*/  HFMA2 R4, -RZ, RZ, -0.0 , 0 ;  /* 0x80000000ff047431 */ /* 0x004fe200000001ff */
[----:B------:R-:W2:Y:S01]  /*43e0*/  LDCU.U8 UR10, c[0x0][0x644] ;  /* 0x0000c880ff0a77ac */ /* 0x000ea20008000000 */
[----:B------:R-:W3:Y:S04]  /*43f0*/  LDCU.U8 UR8, c[0x0][0x645] ;  /* 0x0000c8a0ff0877ac */ /* 0x000ee80008000000 */
[----:B------:R-:W4:Y:S01]  /*4400*/  S2UR UR9, SR_CTAID.X ;  /* 0x00000000000979c3 */ /* 0x000f220000002500 */
[----:B------:R-:W5:Y:S01]  /*4410*/  LDCU UR6, c[0x0][0x654] ;  /* 0x0000ca80ff0677ac */ /* 0x000f620008000800 */
[----:B------:R-:W2:Y:S01]  /*4420*/  LDCU UR14, c[0x0][0x38c] ;  /* 0x00007180ff0e77ac */ /* 0x000ea20008000800 */
[----:B------:R-:W2:Y:S01]  /*4430*/  LDCU UR17, c[0x0][0x380] ;  /* 0x00007000ff1177ac */ /* 0x000ea20008000800 */
[----:B-1----:R-:W-:Y:S01]  /*4440*/  ULEA UR7, UR4, UR7, 0x18 ;  /* 0x0000000704077291 */ /* 0x002fe2000f8ec0ff */
[----:B------:R-:W4:Y:S08]  /*4450*/  LDCU UR4, c[0x0][0x640] ;  /* 0x0000c800ff0477ac */ /* 0x000f300008000800 */
[----:B------:R-:W1:Y:S01]  /*4460*/  SYNCS.PHASECHK.TRANS64.TRYWAIT P0, [UR7+0x78], R4 ;  /* 0x00007804ff0075a7 */ /* 0x000e620008001107 */
[----:B----4-:R-:W-:-:S04]  /*4470*/  UIMAD.WIDE.U32 UR4, UR9, UR4, URZ ;  /* 0x00000004090472a5 */ /* 0x010fc8000f8e00ff */
[----:B------:R-:W-:-:S04]  /*4480*/  UIADD3 UR4, UPT, UPT, -UR5, UR9, URZ ;  /* 0x0000000905047290 */ /* 0x000fc8000fffe1ff */
[----:B--2---:R-:W-:Y:S01]  /*4490*/  USHF.R.U32.HI UR4, URZ, UR10, UR4 ;  /* 0x0000000aff047299 */ /* 0x004fe20008011604 */
[----:B------:R-:W2:Y:S03]  /*44a0*/  LDCU.U8 UR10, c[0x0][0x650] ;  /* 0x0000ca00ff0a77ac */ /* 0x000ea60008000000 */
[----:B------:R-:W-:Y:S01]  /*44b0*/  UIADD3 UR4, UPT, UPT, UR5, UR4, URZ ;  /* 0x0000000405047290 */ /* 0x000fe2000fffe0ff */
[----:B------:R-:W4:Y:S03]  /*44c0*/  LDCU UR5, c[0x0][0x634] ;  /* 0x0000c680ff0577ac */ /* 0x000f260008000800 */
[----:B---3--:R-:W-:Y:S01]  /*44d0*/  USHF.R.U32.HI UR4, URZ, UR8, UR4 ;  /* 0x00000008ff047299 */ /* 0x008fe20008011604 */
[----:B------:R-:W2:Y:S03]  /*44e0*/  LDCU.U8 UR8, c[0x0][0x638] ;  /* 0x0000c700ff0877ac */ /* 0x000ea60008000000 */
[----:B-----5:R-:W-:Y:S01]  /*44f0*/  UISETP.GE.AND UP0, UPT, UR4, UR6, UPT ;  /* 0x000000060400728c */ /* 0x020fe2000bf06270 */
[----:B------:R-:W3:Y:S01]  /*4500*/  LDCU UR6, c[0x0][0x63c] ;  /* 0x0000c780ff0677ac */ /* 0x000ee20008000800 */
[----:B------:R-:W-:-:S09]  /*4510*/  UIADD3 UR4, UPT, UPT, -UR4, URZ, URZ ;  /* 0x000000ff04047290 */ /* 0x000fd2000fffe1ff */
[----:B----4-:R-:W4:Y:S01]  /*4520*/  @UP0 LDCU UR5, c[0x0][0x64c] ;  /* 0x0000c980ff0507ac */ /* 0x010f220008000800 */
[----:B--2---:R-:W-:Y:S02]  /*4530*/  USEL UR8, UR8, UR10, !UP0 ;  /* 0x0000000a08087287 */ /* 0x004fe4000c000000 */
[----:B---3--:R-:W-:Y:S01]  /*4540*/  UIMAD UR6, UR4, UR6, UR9 ;  /* 0x00000006040672a4 */ /* 0x008fe2000f8e0209 */
[----:B-1--4-:R-:W-:Y:S11]  /*4550*/  @!P0 BRA `(.L_x_41) ;  /* 0x0000009400608947 */ /* 0x012ff60003800000 */
.L_x_99:
[----:B------:R-:W2:Y:S01]  /*4560*/  SYNCS.PHASECHK.TRANS64.TRYWAIT P0, [UR7+0x40], RZ ;  /* 0x000040ffff0075a7 */ /* 0x000ea20008001107 */
[----:B------:R-:W3:Y:S01]  /*4570*/  LDCU.U8 UR9, c[0x0][0x639] ;  /* 0x0000c720ff0977ac */ /* 0x000ee20008000000 */
[C---:B------:R-:W-:Y:S01]  /*4580*/  IMAD.U32 R84, R3.reuse, 0x10000, RZ ;  /* 0x0001000003547824 */ /* 0x040fe200078e00ff */
[----:B------:R-:W-:Y:S01]  /*4590*/  LOP3.LUT R5, R3, 0x7f, RZ, 0xc0, !PT ;  /* 0x0000007f03057812 */ /* 0x000fe200078ec0ff */
[----:B------:R-:W-:Y:S01]  /*45a0*/  IMAD.U32 R37, RZ, RZ, UR17 ;  /* 0x00000011ff257e24 */ /* 0x000fe2000f8e00ff */
[----:B------:R-:W3:Y:S02]  /*45b0*/  LDCU.U8 UR10, c[0x0][0x651] ;  /* 0x0000ca20ff0a77ac */ /* 0x000ee40008000000 */
[----:B------:R-:W-:Y:S01]  /*45c0*/  LOP3.LUT R84, R84, 0x600000, RZ, 0xc0, !PT ;  /* 0x0060000054547812 */ /* 0x000fe200078ec0ff */
[----:B------:R-:W-:Y:S01]  /*45d0*/  UIMAD.WIDE.U32 UR4, UR6, UR5, URZ ;  /* 0x00000005060472a5 */ /* 0x000fe2000f8e00ff */
[----:B------:R-:W4:Y:S01]  /*45e0*/  LDCU UR15, c[0x0][0x614] ;  /* 0x0000c280ff0f77ac */ /* 0x000f220008000800 */
[----:B------:R-:W-:-:S02]  /*45f0*/  ULOP3.LUT UR8, UR8, 0xff, URZ, 0xc0, !UPT ;  /* 0x000000ff08087892 */ /* 0x000fc4000f8ec0ff */
[----:B------:R-:W-:Y:S01]  /*4600*/  UIADD3 UR4, UPT, UPT, UR6, -UR5, URZ ;  /* 0x8000000506047290 */ /* 0x000fe2000fffe0ff */
[----:B------:R-:W-:Y:S01]  /*4610*/  UMOV UR18, 0x0 ;  /* 0x0000000000127882 */ /* 0x000fe20000000000 */
[----:B------:R-:W-:Y:S02]  /*4620*/  UMOV UR19, 0x1 ;  /* 0x0000000100137882 */ /* 0x000fe40000000000 */
[----:B------:R-:W-:Y:S02]  /*4630*/  USHF.R.U32.HI UR4, URZ, UR8, UR4 ;  /* 0x00000008ff047299 */ /* 0x000fe40008011604 */
[----:B---3--:R-:W-:Y:S02]  /*4640*/  USEL UR6, UR9, UR10, !UP0 ;  /* 0x0000000a09067287 */ /* 0x008fe4000c000000 */
[----:B------:R-:W-:Y:S02]  /*4650*/  UIADD3 UR4, UPT, UPT, UR5, UR4, URZ ;  /* 0x0000000405047290 */ /* 0x000fe4000fffe0ff */
[----:B------:R-:W-:-:S02]  /*4660*/  ULOP3.LUT UR6, UR6, 0xff, URZ, 0xc0, !UPT ;  /* 0x000000ff06067892 */ /* 0x000fc4000f8ec0ff */
[----:B------:R-:W-:Y:S02]  /*4670*/  UIADD3 UR8, UPT, UPT, UR14, -UR17, URZ ;  /* 0x800000110e087290 */ /* 0x000fe4000fffe0ff */
[----:B------:R-:W-:Y:S02]  /*4680*/  USHF.R.U32.HI UR11, URZ, UR6, UR4 ;  /* 0x00000006ff0b7299 */ /* 0x000fe40008011604 */
[----:B------:R-:W-:Y:S02]  /*4690*/  UIADD3 UR10, UPT, UPT, UR14, -0x1, URZ ;  /* 0xffffffff0e0a7890 */ /* 0x000fe4000fffe0ff */
[----:B----4-:R-:W-:Y:S02]  /*46a0*/  UIADD3 UR4, UPT, UPT, -UR11, UR15, URZ ;  /* 0x0000000f0b047290 */ /* 0x010fe4000fffe1ff */
[----:B------:R-:W-:Y:S02]  /*46b0*/  UIADD3 UR5, UPT, UPT, -UR14, URZ, URZ ;  /* 0x000000ff0e057290 */ /* 0x000fe4000fffe1ff */
[----:B------:R-:W-:-:S02]  /*46c0*/  ULEA UR9, UR4, UR8, 0x7 ;  /* 0x0000000804097291 */ /* 0x000fc4000f8e38ff */
[----:B------:R-:W-:Y:S02]  /*46d0*/  USHF.R.S32.HI UR4, URZ, 0x1f, UR10 ;  /* 0x0000001fff047899 */ /* 0x000fe4000801140a */
[----:B------:R-:W-:Y:S02]  /*46e0*/  USHF.R.S32.HI UR5, URZ, 0x1f, UR5 ;  /* 0x0000001fff057899 */ /* 0x000fe40008011405 */
[----:B------:R-:W-:Y:S02]  /*46f0*/  UIADD3 UR6, UPT, UPT, -UR9, URZ, URZ ;  /* 0x000000ff09067290 */ /* 0x000fe4000fffe1ff */
[----:B------:R-:W-:Y:S02]  /*4700*/  ULEA.HI UR10, UR4, UR10, URZ, 0x7 ;  /* 0x0000000a040a7291 */ /* 0x000fe4000f8f38ff */
[----:B------:R-:W-:Y:S02]  /*4710*/  ULEA.HI UR8, UR5, -UR14, URZ, 0x7 ;  /* 0x8000000e05087291 */ /* 0x000fe4000f8f38ff */
[----:B------:R-:W-:-:S02]  /*4720*/  USHF.R.S32.HI UR4, URZ, 0x1f, UR6 ;  /* 0x0000001fff047899 */ /* 0x000fc40008011406 */
[----:B------:R-:W-:Y:S02]  /*4730*/  UIADD3 UR5, UPT, UPT, UR9, -0x1, URZ ;  /* 0xffffffff09057890 */ /* 0x000fe4000fffe0ff */
[----:B------:R-:W-:Y:S02]  /*4740*/  UISETP.GT.AND UP0, UPT, UR14, URZ, UPT ;  /* 0x000000ff0e00728c */ /* 0x000fe4000bf04270 */
[----:B------:R-:W-:Y:S02]  /*4750*/  ULEA.HI UR4, UR4, -UR9, URZ, 0x7 ;  /* 0x8000000904047291 */ /* 0x000fe4000f8f38ff */
[----:B------:R-:W-:Y:S02]  /*4760*/  USHF.R.S32.HI UR6, URZ, 0x1f, UR5 ;  /* 0x0000001fff067899 */ /* 0x000fe40008011405 */
[----:B------:R-:W-:Y:S02]  /*4770*/  USHF.R.S32.HI UR4, URZ, 0x7, UR4 ;  /* 0x00000007ff047899 */ /* 0x000fe40008011404 */
[----:B------:R-:W-:-:S02]  /*4780*/  USHF.R.S32.HI UR8, URZ, 0x7, UR8 ;  /* 0x00000007ff087899 */ /* 0x000fc40008011408 */
[----:B------:R-:W-:Y:S02]  /*4790*/  UISETP.GT.AND UP1, UPT, UR9, URZ, UPT ;  /* 0x000000ff0900728c */ /* 0x000fe4000bf24270 */
[----:B------:R-:W-:Y:S02]  /*47a0*/  ULEA.HI UR5, UR6, UR5, URZ, 0x7 ;  /* 0x0000000506057291 */ /* 0x000fe4000f8f38ff */
[----:B------:R-:W-:Y:S02]  /*47b0*/  UIADD3 UR6, UPT, UPT, -UR4, URZ, URZ ;  /* 0x000000ff04067290 */ /* 0x000fe4000fffe1ff */
[----:B------:R-:W-:Y:S02]  /*47c0*/  @UP0 UIMAD.WIDE UR12, UR10, 0x2000000, UR18 ;  /* 0x020000000a0c08a5 */ /* 0x000fe4000f8e0212 */
[----:B------:R-:W-:Y:S02]  /*47d0*/  ULEA.HI.SX32 UR5, UR5, 0x1, 0x19 ;  /* 0x0000000105057891 */ /* 0x000fe4000f8fcaff */
[----:B------:R-:W-:-:S05]  /*47e0*/  UIADD3 UR4, UPT, UPT, -UR8, URZ, URZ ;  /* 0x000000ff08047290 */ /* 0x000fca000fffe1ff */
[----:B------:R-:W-:Y:S01]  /*47f0*/  @!UP1 UMOV UR5, UR6 ;  /* 0x0000000600059c82 */ /* 0x000fe20008000000 */
[----:B------:R-:W-:Y:S01]  /*4800*/  R2UR UR6, R84 ;  /* 0x00000000540672ca */ /* 0x000fe200000e0000 */
[----:B------:R-:W-:Y:S02]  /*4810*/  @UP0 UMOV UR4, UR13 ;  /* 0x0000000d00040c82 */ /* 0x000fe40008000000 */
[----:B------:R-:W-:-:S04]  /*4820*/  UISETP.LT.AND UP0, UPT, UR5, UR4, UPT ;  /* 0x000000040500728c */ /* 0x000fc8000bf01270 */
[----:B------:R-:W-:Y:S02]  /*4830*/  USEL UR12, UR5, UR4, UP0 ;  /* 0x00000004050c7287 */ /* 0x000fe40008000000 */
[----:B------:R-:W-:Y:S02]  /*4840*/  ULOP3.LUT UR4, URZ, UR11, URZ, 0x33, !UPT ;  /* 0x0000000bff047292 */ /* 0x000fe4000f8e33ff */
[----:B------:R-:W-:Y:S02]  /*4850*/  UIADD3 UR16, UPT, UPT, UR12, -0x1, URZ ;  /* 0xffffffff0c107890 */ /* 0x000fe4000fffe0ff */
[----:B------:R-:W-:Y:S02]  /*4860*/  UIADD3 UR4, UPT, UPT, UR4, UR15, URZ ;  /* 0x0000000f04047290 */ /* 0x000fe4000fffe0ff */
[----:B------:R-:W-:-:S04]  /*4870*/  UISETP.LT.AND UP0, UPT, URZ, UR16, UPT ;  /* 0x00000010ff00728c */ /* 0x000fc8000bf01270 */
[----:B------:R-:W-:Y:S01]  /*4880*/  USEL UR5, URZ, UR16, !UP0 ;  /* 0x00000010ff057287 */ /* 0x000fe2000c000000 */
[----:B------:R-:W-:-:S03]  /*4890*/  IMAD.U32 R154, RZ, RZ, UR4 ;  /* 0x00000004ff9a7e24 */ /* 0x000fc6000f8e00ff */
[----:B------:R-:W-:Y:S02]  /*48a0*/  UIMAD UR4, UR5, -0x80, UR14 ;  /* 0xffffff80050478a4 */ /* 0x000fe4000f8e020e */
[----:B------:R-:W-:Y:S01]  /*48b0*/  LEA R154, R154, R5, 0x7 ;  /* 0x000000059a9a7211 */ /* 0x000fe200078e38ff */
[----:B--2---:R-:W-:Y:S09]  /*48c0*/  @!P0 BRA `(.L_x_42) ;  /* 0x0000009000a48947 */ /* 0x004ff20003800000 */
.L_x_101:
[----:B------:R-:W-:Y:S01]  /*48d0*/  IMAD.U32 R36, RZ, RZ, UR4 ;  /* 0x00000004ff247e24 */ /* 0x000fe2000f8e00ff */
[----:B------:R-:W-:Y:S01]  /*48e0*/  IADD3 R37, PT, PT, -R37, UR4, R154 ;  /* 0x0000000425257c10 */ /* 0x000fe2000fffe19a */
[----:B-1----:R-:W1:Y:S01]  /*48f0*/  LDTM.x32 R4, tmem[UR6] ;  /* 0x00000006000479ee */ /* 0x002e6200082c0000 */
[----:B------:R-:W-:Y:S01]  /*4900*/  IMAD.MOV.U32 R140, RZ, RZ, -0x1 ;  /* 0xffffffffff8c7424 */ /* 0x000fe200078e00ff */
[C---:B------:R-:W-:Y:S02]  /*4910*/  LOP3.LUT R85, R84.reuse, 0x20, RZ, 0xfc, !PT ;  /* 0x0000002054557812 */ /* 0x040fe400078efcff */
[----:B------:R-:W-:Y:S02]  /*4920*/  VIADDMNMX R36, R37, 0x1, R36, PT ;  /* 0x0000000125247846 */ /* 0x000fe40003800124 */
[----:B------:R-:W-:Y:S02]  /*4930*/  R2UR UR4, R85 ;  /* 0x00000000550472ca */ /* 0x000fe400000e0000 */
[C---:B------:R-:W-:Y:S01]  /*4940*/  LOP3.LUT R86, R84.reuse, 0x40, RZ, 0xfc, !PT ;  /* 0x0000004054567812 */ /* 0x040fe200078efcff */
[----:B------:R-:W-:Y:S01]  /*4950*/  IMAD.MOV R136, RZ, RZ, -R36 ;  /* 0x000000ffff887224 */ /* 0x000fe200078e0a24 */
[----:B------:R-:W-:-:S02]  /*4960*/  LOP3.LUT R87, R84, 0x60, RZ, 0xfc, !PT ;  /* 0x0000006054577812 */ /* 0x000fc400078efcff */
[----:B------:R-:W-:Y:S02]  /*4970*/  R2UR UR8, R0 ;  /* 0x00000000000872ca */ /* 0x000fe400000e0000 */
[C---:B------:R-:W-:Y:S02]  /*4980*/  VIADDMNMX R37, R136.reuse, 0x20, RZ, !PT ;  /* 0x0000002088257846 */ /* 0x040fe400078001ff */
[----:B------:R-:W-:Y:S02]  /*4990*/  VIADDMNMX R141, R136, 0x60, RZ, !PT ;  /* 0x00000060888d7846 */ /* 0x000fe400078001ff */
[----:B------:R-:W-:Y:S01]  /*49a0*/  SHF.R.U32.HI R36, RZ, R37, R140 ;  /* 0x00000025ff247219 */ /* 0x000fe2000001168c */
[----:B------:R-:W2:Y:S01]  /*49b0*/  LDTM.x32 R52, tmem[UR4] ;  /* 0x00000004003479ee */ /* 0x000ea200082c0000 */
[----:B------:R-:W-:Y:S02]  /*49c0*/  R2UR UR4, R86 ;  /* 0x00000000560472ca */ /* 0x000fe400000e0000 */
[----:B------:R-:W-:-:S02]  /*49d0*/  R2P PR, R36, 0x7e ;  /* 0x0000007e24007804 */ /* 0x000fc40000000000 */
[----:B------:R-:W-:Y:S01]  /*49e0*/  SHF.R.U32.HI R141, RZ, R141, R140 ;  /* 0x0000008dff8d7219 */ /* 0x000fe2000001168c */
[----:B------:R-:W-:Y:S01]  /*49f0*/  USHF.R.S32.HI UR5, URZ, 0x1f, UR8 ;  /* 0x0000001fff057899 */ /* 0x000fe20008011408 */
[----:B------:R-:W-:Y:S02]  /*4a00*/  VIADDMNMX R143, R136, 0x80, RZ, !PT ;  /* 0x00000080888f7846 */ /* 0x000fe400078001ff */
[----:B-1----:R-:W-:Y:S01]  /*4a10*/  SEL R99, R5, 0xff800000, P1 ;  /* 0xff80000005637807 */ /* 0x002fe20000800000 */
[----:B------:R-:W-:Y:S01]  /*4a20*/  ULEA.HI UR5, UR5, UR8, URZ, 0x2 ;  /* 0x0000000805057291 */ /* 0x000fe2000f8f10ff */
[----:B------:R-:W-:Y:S02]  /*4a30*/  SEL R88, R6, 0xff800000, P2 ;  /* 0xff80000006587807 */ /* 0x000fe40001000000 */
[----:B------:R-:W-:Y:S01]  /*4a40*/  SEL R89, R7, 0xff800000, P3 ;  /* 0xff80000007597807 */ /* 0x000fe20001800000 */
[----:B------:R-:W-:Y:S01]  /*4a50*/  ULOP3.LUT UR5, UR5, 0xfffffffc, URZ, 0xc0, !UPT ;  /* 0xfffffffc05057892 */ /* 0x000fe2000f8ec0ff */
[----:B------:R-:W-:-:S02]  /*4a60*/  SEL R90, R8, 0xff800000, P4 ;  /* 0xff800000085a7807 */ /* 0x000fc40002000000 */
[----:B------:R-:W-:Y:S01]  /*4a70*/  SEL R91, R9, 0xff800000, P5 ;  /* 0xff800000095b7807 */ /* 0x000fe20002800000 */
[----:B------:R-:W-:Y:S01]  /*4a80*/  UIADD3 UR13, UPT, UPT, UR8, 0x3, -UR5 ;  /* 0x00000003080d7890 */ /* 0x000fe2000fffe805 */
[----:B------:R-:W-:Y:S02]  /*4a90*/  SEL R102, R10, 0xff800000, P6 ;  /* 0xff8000000a667807 */ /* 0x000fe40003000000 */
[C---:B------:R-:W-:Y:S02]  /*4aa0*/  R2P PR, R36.reuse.B1, 0x7f ;  /* 0x0000007f24007804 */ /* 0x040fe40000001000 */
[----:B------:R-:W-:Y:S02]  /*4ab0*/  LOP3.LUT R5, R36, 0x1, RZ, 0xc0, !PT ;  /* 0x0000000124057812 */ /* 0x000fe400078ec0ff */
[----:B------:R-:W-:Y:S02]  /*4ac0*/  R2UR UR5, R86 ;  /* 0x00000000560572ca */ /* 0x000fe400000e0000 */
[----:B------:R-:W-:-:S02]  /*4ad0*/  SEL R92, R12, 0xff800000, P0 ;  /* 0xff8000000c5c7807 */ /* 0x000fc40000000000 */
[----:B------:R-:W-:Y:S02]  /*4ae0*/  SEL R93, R13, 0xff800000, P1 ;  /* 0xff8000000d5d7807 */ /* 0x000fe40000800000 */
[----:B------:R-:W-:Y:S02]  /*4af0*/  SEL R94, R14, 0xff800000, P2 ;  /* 0xff8000000e5e7807 */ /* 0x000fe40001000000 */
[----:B------:R-:W-:Y:S02]  /*4b00*/  SEL R95, R15, 0xff800000, P3 ;  /* 0xff8000000f5f7807 */ /* 0x000fe40001800000 */
[----:B------:R-:W-:Y:S02]  /*4b10*/  SEL R96, R16, 0xff800000, P4 ;  /* 0xff80000010607807 */ /* 0x000fe40002000000 */
[----:B------:R-:W-:Y:S02]  /*4b20*/  SEL R97, R17, 0xff800000, P5 ;  /* 0xff80000011617807 */ /* 0x000fe40002800000 */
[----:B------:R-:W-:-:S02]  /*4b30*/  SEL R108, R18, 0xff800000, P6 ;  /* 0xff800000126c7807 */ /* 0x000fc40003000000 */
[----:B------:R-:W-:-:S05]  /*4b40*/  R2P PR, R36.B2, 0x7f ;  /* 0x0000007f24007804 */ /* 0x000fca0000002000 */
[----:B------:R-:W-:Y:S02]  /*4b50*/  SEL R100, R20, 0xff800000, P0 ;  /* 0xff80000014647807 */ /* 0x000fe40000000000 */
[----:B------:R-:W-:Y:S02]  /*4b60*/  SEL R101, R21, 0xff800000, P1 ;  /* 0xff80000015657807 */ /* 0x000fe40000800000 */
[----:B------:R-:W-:Y:S02]  /*4b70*/  SEL R104, R22, 0xff800000, P2 ;  /* 0xff80000016687807 */ /* 0x000fe40001000000 */
[----:B------:R-:W-:Y:S02]  /*4b80*/  SEL R105, R23, 0xff800000, P3 ;  /* 0xff80000017697807 */ /* 0x000fe40001800000 */
[----:B------:R-:W-:Y:S02]  /*4b90*/  SEL R106, R24, 0xff800000, P4 ;  /* 0xff800000186a7807 */ /* 0x000fe40002000000 */
[----:B------:R-:W-:-:S02]  /*4ba0*/  SEL R107, R25, 0xff800000, P5 ;  /* 0xff800000196b7807 */ /* 0x000fc40002800000 */
[----:B------:R-:W-:Y:S02]  /*4bb0*/  SEL R112, R26, 0xff800000, P6 ;  /* 0xff8000001a707807 */ /* 0x000fe40003000000 */
[----:B------:R-:W-:-:S05]  /*4bc0*/  R2P PR, R36.B3, 0x7f ;  /* 0x0000007f24007804 */ /* 0x000fca0000003000 */
[----:B------:R-:W-:Y:S02]  /*4bd0*/  SEL R110, R28, 0xff800000, P0 ;  /* 0xff8000001c6e7807 */ /* 0x000fe40000000000 */
[----:B------:R-:W-:Y:S02]  /*4be0*/  ISETP.NE.U32.AND P0, PT, R5, 0x1, PT ;  /* 0x000000010500780c */ /* 0x000fe40003f05070 */
[----:B------:R-:W-:Y:S02]  /*4bf0*/  SEL R111, R29, 0xff800000, P1 ;  /* 0xff8000001d6f7807 */ /* 0x000fe40000800000 */
[----:B------:R-:W-:Y:S02]  /*4c00*/  LOP3.LUT P1, RZ, R36, 0x80, RZ, 0xc0, !PT ;  /* 0x0000008024ff7812 */ /* 0x000fe4000782c0ff */
[----:B------:R-:W-:Y:S02]  /*4c10*/  SEL R98, R4, 0xff800000, !P0 ;  /* 0xff80000004627807 */ /* 0x000fe40004000000 */
[----:B------:R-:W-:-:S02]  /*4c20*/  LOP3.LUT P0, RZ, R36, 0x8000, RZ, 0xc0, !PT ;  /* 0x0000800024ff7812 */ /* 0x000fc4000780c0ff */
[----:B------:R-:W-:Y:S02]  /*4c30*/  VIADDMNMX R5, R136, 0x40, RZ, !PT ;  /* 0x0000004088057846 */ /* 0x000fe400078001ff */
[----:B------:R-:W-:Y:S02]  /*4c40*/  SEL R103, R11, 0xff800000, P1 ;  /* 0xff8000000b677807 */ /* 0x000fe40000800000 */
[C---:B------:R-:W-:Y:S02]  /*4c50*/  LOP3.LUT P1, RZ, R36.reuse, 0x800000, RZ, 0xc0, !PT ;  /* 0x0080000024ff7812 */ /* 0x040fe4000782c0ff */
[----:B------:R-:W-:Y:S02]  /*4c60*/  SEL R109, R19, 0xff800000, P0 ;  /* 0xff800000136d7807 */ /* 0x000fe40000000000 */
[----:B------:R-:W-:Y:S02]  /*4c70*/  ISETP.GT.AND P0, PT, R36, -0x1, PT ;  /* 0xffffffff2400780c */ /* 0x000fe40003f04270 */
[----:B------:R-:W-:-:S02]  /*4c80*/  SHF.R.U32.HI R4, RZ, R5, R140 ;  /* 0x00000005ff047219 */ /* 0x000fc4000001168c */
[----:B------:R-:W-:Y:S02]  /*4c90*/  SEL R113, R27, 0xff800000, P1 ;  /* 0xff8000001b717807 */ /* 0x000fe40000800000 */
[----:B------:R-:W-:Y:S02]  /*4ca0*/  SEL R114, R30, 0xff800000, P2 ;  /* 0xff8000001e727807 */ /* 0x000fe40001000000 */
[----:B------:R-:W-:Y:S02]  /*4cb0*/  SEL R115, R31, 0xff800000, P3 ;  /* 0xff8000001f737807 */ /* 0x000fe40001800000 */
[----:B------:R-:W-:Y:S02]  /*4cc0*/  SEL R116, R32, 0xff800000, P4 ;  /* 0xff80000020747807 */ /* 0x000fe40002000000 */
[----:B------:R-:W-:Y:S02]  /*4cd0*/  SEL R117, R33, 0xff800000, P5 ;  /* 0xff80000021757807 */ /* 0x000fe40002800000 */
[----:B------:R-:W-:-:S02]  /*4ce0*/  SEL R118, R34, 0xff800000, P6 ;  /* 0xff80000022767807 */ /* 0x000fc40003000000 */
[----:B------:R-:W-:Y:S02]  /*4cf0*/  R2P PR, R4, 0x7e ;  /* 0x0000007e04007804 */ /* 0x000fe40000000000 */
[----:B------:R-:W-:Y:S02]  /*4d00*/  SEL R119, R35, 0xff800000, !P0 ;  /* 0xff80000023777807 */ /* 0x000fe40004000000 */
[----:B------:R-:W1:Y:S01]  /*4d10*/  LDTM.x32 R20, tmem[UR4] ;  /* 0x00000004001479ee */ /* 0x000e6200082c0000 */
[----:B--2---:R-:W-:Y:S02]  /*4d20*/  SEL R53, R53, 0xff800000, P1 ;  /* 0xff80000035357807 */ /* 0x004fe40000800000 */
[----:B------:R-:W-:Y:S02]  /*4d30*/  SEL R54, R54, 0xff800000, P2 ;  /* 0xff80000036367807 */ /* 0x000fe40001000000 */
[----:B------:R-:W-:Y:S02]  /*4d40*/  SEL R55, R55, 0xff800000, P3 ;  /* 0xff80000037377807 */ /* 0x000fe40001800000 */
[----:B------:R-:W-:-:S02]  /*4d50*/  SEL R56, R56, 0xff800000, P4 ;  /* 0xff80000038387807 */ /* 0x000fc40002000000 */
[----:B------:R-:W-:Y:S02]  /*4d60*/  SEL R57, R57, 0xff800000, P5 ;  /* 0xff80000039397807 */ /* 0x000fe40002800000 */
        /* <DEDUP_REMOVED lines=26> */
[----:B------:R-:W-:Y:S02]  /*4f10*/  SEL R59, R59, 0xff800000, P1 ;  /* 0xff8000003b3b7807 */ /* 0x000fe40000800000 */
[C---:B------:R-:W-:Y:S02]  /*4f20*/  LOP3.LUT P1, RZ, R4.reuse, 0x800000, RZ, 0xc0, !PT ;  /* 0x0080000004ff7812 */ /* 0x040fe4000782c0ff */
[----:B------:R-:W-:Y:S02]  /*4f30*/  SEL R67, R67, 0xff800000, P0 ;  /* 0xff80000043437807 */ /* 0x000fe40000000000 */
[----:B------:R-:W-:Y:S02]  /*4f40*/  ISETP.GT.AND P0, PT, R4, -0x1, PT ;  /* 0xffffffff0400780c */ /* 0x000fe40003f04270 */
[----:B------:R-:W-:Y:S02]  /*4f50*/  SEL R75, R75, 0xff800000, P1 ;  /* 0xff8000004b4b7807 */ /* 0x000fe40000800000 */
[----:B------:R-:W-:-:S02]  /*4f60*/  SEL R78, R78, 0xff800000, P2 ;  /* 0xff8000004e4e7807 */ /* 0x000fc40001000000 */
[----:B------:R-:W-:Y:S02]  /*4f70*/  SEL R79, R79, 0xff800000, P3 ;  /* 0xff8000004f4f7807 */ /* 0x000fe40001800000 */
[----:B------:R-:W-:Y:S02]  /*4f80*/  SEL R80, R80, 0xff800000, P4 ;  /* 0xff80000050507807 */ /* 0x000fe40002000000 */
[----:B------:R-:W-:Y:S02]  /*4f90*/  SEL R81, R81, 0xff800000, P5 ;  /* 0xff80000051517807 */ /* 0x000fe40002800000 */
[----:B------:R-:W-:Y:S02]  /*4fa0*/  SEL R82, R82, 0xff800000, P6 ;  /* 0xff80000052527807 */ /* 0x000fe40003000000 */
[----:B------:R-:W-:Y:S02]  /*4fb0*/  R2P PR, R141, 0x7e ;  /* 0x0000007e8d007804 */ /* 0x000fe40000000000 */
[----:B------:R-:W-:-:S02]  /*4fc0*/  SEL R83, R83, 0xff800000, !P0 ;  /* 0xff80000053537807 */ /* 0x000fc40004000000 */
[----:B------:R-:W-:Y:S02]  /*4fd0*/  LOP3.LUT R4, R141, 0x1, RZ, 0xc0, !PT ;  /* 0x000000018d047812 */ /* 0x000fe400078ec0ff */
[----:B-1----:R-:W-:Y:S02]  /*4fe0*/  SEL R127, R21, 0xff800000, P1 ;  /* 0xff800000157f7807 */ /* 0x002fe40000800000 */
[----:B------:R-:W-:Y:S02]  /*4ff0*/  SEL R120, R22, 0xff800000, P2 ;  /* 0xff80000016787807 */ /* 0x000fe40001000000 */
[----:B------:R-:W-:Y:S02]  /*5000*/  SEL R121, R23, 0xff800000, P3 ;  /* 0xff80000017797807 */ /* 0x000fe40001800000 */
[----:B------:R-:W-:Y:S02]  /*5010*/  SEL R122, R24, 0xff800000, P4 ;  /* 0xff800000187a7807 */ /* 0x000fe40002000000 */
[----:B------:R-:W-:-:S02]  /*5020*/  SEL R123, R25, 0xff800000, P5 ;  /* 0xff800000197b7807 */ /* 0x000fc40002800000 */
[----:B------:R-:W-:Y:S02]  /*5030*/  SEL R130, R26, 0xff800000, P6 ;  /* 0xff8000001a827807 */ /* 0x000fe40003000000 */
        /* <DEDUP_REMOVED lines=12> */
[----:B------:R-:W-:Y:S02]  /*5100*/  SEL R126, R20, 0xff800000, !P0 ;  /* 0xff800000147e7807 */ /* 0x000fe40004000000 */
[----:B------:R-:W-:Y:S02]  /*5110*/  LOP3.LUT P0, RZ, R141, 0x80, RZ, 0xc0, !PT ;  /* 0x000000808dff7812 */ /* 0x000fe4000780c0ff */
[----:B------:R-:W-:-:S02]  /*5120*/  SEL R38, R38, 0xff800000, P2 ;  /* 0xff80000026267807 */ /* 0x000fc40001000000 */
[----:B------:R-:W-:Y:S02]  /*5130*/  SEL R131, R27, 0xff800000, P0 ;  /* 0xff8000001b837807 */ /* 0x000fe40000000000 */
[----:B------:R-:W-:Y:S02]  /*5140*/  LOP3.LUT P0, RZ, R141, 0x8000, RZ, 0xc0, !PT ;  /* 0x000080008dff7812 */ /* 0x000fe4000780c0ff */
[----:B------:R-:W-:Y:S02]  /*5150*/  SEL R39, R39, 0xff800000, P3 ;  /* 0xff80000027277807 */ /* 0x000fe40001800000 */
[----:B------:R-:W-:Y:S02]  /*5160*/  SEL R135, R35, 0xff800000, P0 ;  /* 0xff80000023877807 */ /* 0x000fe40000000000 */
[----:B------:R-:W1:Y:S01]  /*5170*/  LDTM.x32 R4, tmem[UR4] ;  /* 0x00000004000479ee */ /* 0x000e6200082c0000 */
[----:B------:R-:W-:Y:S01]  /*5180*/  LOP3.LUT P0, RZ, R141, 0x800000, RZ, 0xc0, !PT ;  /* 0x008000008dff7812 */ /* 0x000fe2000780c0ff */
[----:B------:R-:W2:Y:S01]  /*5190*/  LDCU UR4, c[0x0][0x600] ;  /* 0x0000c000ff0477ac */ /* 0x000ea20008000800 */
[----:B------:R-:W-:-:S02]  /*51a0*/  SEL R138, R40, 0xff800000, P4 ;  /* 0xff800000288a7807 */ /* 0x000fc40002000000 */
[----:B------:R-:W-:Y:S02]  /*51b0*/  SEL R137, R43, 0xff800000, P0 ;  /* 0xff8000002b897807 */ /* 0x000fe40000000000 */
[----:B------:R-:W-:Y:S02]  /*51c0*/  SEL R139, R41, 0xff800000, P5 ;  /* 0xff800000298b7807 */ /* 0x000fe40002800000 */
[----:B------:R-:W-:Y:S02]  /*51d0*/  SEL R136, R42, 0xff800000, P6 ;  /* 0xff8000002a887807 */ /* 0x000fe40003000000 */
[----:B------:R-:W-:Y:S02]  /*51e0*/  R2P PR, R141.B3, 0x7f ;  /* 0x0000007f8d007804 */ /* 0x000fe40000003000 */
[----:B------:R-:W-:Y:S02]  /*51f0*/  SHF.R.U32.HI R40, RZ, R143, R140 ;  /* 0x0000008fff287219 */ /* 0x000fe4000001168c */
[----:B------:R-:W-:-:S02]  /*5200*/  FMNMX R41, R98, R99, !PT ;  /* 0x0000006362297209 */ /* 0x000fc40007800000 */
[----:B------:R-:W-:Y:S02]  /*5210*/  SEL R140, R44, 0xff800000, P0 ;  /* 0xff8000002c8c7807 */ /* 0x000fe40000000000 */
[----:B------:R-:W-:Y:S02]  /*5220*/  ISETP.GT.AND P0, PT, R141, -0x1, PT ;  /* 0xffffffff8d00780c */ /* 0x000fe40003f04270 */
[----:B------:R-:W-:Y:S02]  /*5230*/  SEL R141, R45, 0xff800000, P1 ;  /* 0xff8000002d8d7807 */ /* 0x000fe40000800000 */
[----:B------:R-:W-:Y:S02]  /*5240*/  SEL R142, R46, 0xff800000, P2 ;  /* 0xff8000002e8e7807 */ /* 0x000fe40001000000 */
[----:B------:R-:W-:Y:S02]  /*5250*/  SEL R143, R47, 0xff800000, P3 ;  /* 0xff8000002f8f7807 */ /* 0x000fe40001800000 */
[----:B------:R-:W-:-:S02]  /*5260*/  SEL R144, R48, 0xff800000, P4 ;  /* 0xff80000030907807 */ /* 0x000fc40002000000 */
[----:B------:R-:W-:Y:S02]  /*5270*/  SEL R145, R49, 0xff800000, P5 ;  /* 0xff80000031917807 */ /* 0x000fe40002800000 */
[----:B------:R-:W-:Y:S02]  /*5280*/  SEL R146, R50, 0xff800000, P6 ;  /* 0xff80000032927807 */ /* 0x000fe40003000000 */
[----:B------:R-:W-:Y:S02]  /*5290*/  R2P PR, R40, 0x7e ;  /* 0x0000007e28007804 */ /* 0x000fe40000000000 */
[----:B------:R-:W-:Y:S02]  /*52a0*/  SEL R147, R51, 0xff800000, !P0 ;  /* 0xff80000033937807 */ /* 0x000fe40004000000 */
[----:B------:R-:W-:Y:S02]  /*52b0*/  FMNMX3 R41, R41, R92, R93, !PT ;  /* 0x0000005c29297276 */ /* 0x000fe4000780005d */
[----:B-1----:R-:W-:-:S02]  /*52c0*/  SEL R151, R5, 0xff800000, P1 ;  /* 0xff80000005977807 */ /* 0x002fc40000800000 */
[----:B------:R-:W-:Y:S02]  /*52d0*/  SEL R148, R6, 0xff800000, P2 ;  /* 0xff80000006947807 */ /* 0x000fe40001000000 */
[----:B------:R-:W-:Y:S02]  /*52e0*/  SEL R149, R7, 0xff800000, P3 ;  /* 0xff80000007957807 */ /* 0x000fe40001800000 */
[----:B------:R-:W-:Y:S02]  /*52f0*/  SEL R8, R8, 0xff800000, P4 ;  /* 0xff80000008087807 */ /* 0x000fe40002000000 */
[----:B------:R-:W-:Y:S02]  /*5300*/  SEL R9, R9, 0xff800000, P5 ;  /* 0xff80000009097807 */ /* 0x000fe40002800000 */
[----:B------:R-:W-:Y:S02]  /*5310*/  SEL R10, R10, 0xff800000, P6 ;  /* 0xff8000000a0a7807 */ /* 0x000fe40003000000 */
[----:B------:R-:W-:-:S02]  /*5320*/  R2P PR, R40.B1, 0x7f ;  /* 0x0000007f28007804 */ /* 0x000fc40000001000 */
[----:B------:R-:W-:Y:S02]  /*5330*/  LOP3.LUT R5, R40, 0x1, RZ, 0xc0, !PT ;  /* 0x0000000128057812 */ /* 0x000fe400078ec0ff */
[----:B------:R-:W-:Y:S02]  /*5340*/  FMNMX3 R41, R41, R100, R101, !PT ;  /* 0x0000006429297276 */ /* 0x000fe40007800065 */
[----:B------:R-:W-:Y:S02]  /*5350*/  SEL R12, R12, 0xff800000, P0 ;  /* 0xff8000000c0c7807 */ /* 0x000fe40000000000 */
[----:B------:R-:W-:Y:S02]  /*5360*/  SEL R13, R13, 0xff800000, P1 ;  /* 0xff8000000d0d7807 */ /* 0x000fe40000800000 */
[----:B------:R-:W-:Y:S02]  /*5370*/  SEL R14, R14, 0xff800000, P2 ;  /* 0xff8000000e0e7807 */ /* 0x000fe40001000000 */
[----:B------:R-:W-:-:S02]  /*5380*/  SEL R15, R15, 0xff800000, P3 ;  /* 0xff8000000f0f7807 */ /* 0x000fc40001800000 */
[----:B------:R-:W-:Y:S02]  /*5390*/  SEL R152, R16, 0xff800000, P4 ;  /* 0xff80000010987807 */ /* 0x000fe40002000000 */
[----:B------:R-:W-:Y:S02]  /*53a0*/  SEL R153, R17, 0xff800000, P5 ;  /* 0xff80000011997807 */ /* 0x000fe40002800000 */
[----:B------:R-:W-:Y:S02]  /*53b0*/  SEL R18, R18, 0xff800000, P6 ;  /* 0xff80000012127807 */ /* 0x000fe40003000000 */
[----:B------:R-:W-:Y:S02]  /*53c0*/  R2P PR, R40.B2, 0x7f ;  /* 0x0000007f28007804 */ /* 0x000fe40000002000 */
[----:B------:R-:W-:-:S03]  /*53d0*/  FMNMX3 R41, R41, R110, R111, !PT ;  /* 0x0000006e29297276 */ /* 0x000fc6000780006f */
[----:B------:R-:W-:Y:S02]  /*53e0*/  SEL R20, R20, 0xff800000, P0 ;  /* 0xff80000014147807 */ /* 0x000fe40000000000 */
[----:B------:R-:W-:Y:S02]  /*53f0*/  ISETP.NE.U32.AND P0, PT, R5, 0x1, PT ;  /* 0x000000010500780c */ /* 0x000fe40003f05070 */
[----:B------:R-:W-:Y:S02]  /*5400*/  SEL R21, R21, 0xff800000, P1 ;  /* 0xff80000015157807 */ /* 0x000fe40000800000 */
[----:B------:R-:W-:Y:S02]  /*5410*/  SEL R150, R4, 0xff800000, !P0 ;  /* 0xff80000004967807 */ /* 0x000fe40004000000 */
[----:B------:R-:W-:Y:S02]  /*5420*/  LOP3.LUT P0, RZ, R40, 0x80, RZ, 0xc0, !PT ;  /* 0x0000008028ff7812 */ /* 0x000fe4000780c0ff */
[----:B------:R-:W-:-:S02]  /*5430*/  SEL R22, R22, 0xff800000, P2 ;  /* 0xff80000016167807 */ /* 0x000fc40001000000 */
[----:B------:R-:W-:Y:S02]  /*5440*/  SEL R11, R11, 0xff800000, P0 ;  /* 0xff8000000b0b7807 */ /* 0x000fe40000000000 */
[C---:B------:R-:W-:Y:S02]  /*5450*/  LOP3.LUT P0, RZ, R40.reuse, 0x8000, RZ, 0xc0, !PT ;  /* 0x0000800028ff7812 */ /* 0x040fe4000780c0ff */
[----:B------:R-:W-:Y:S02]  /*5460*/  SEL R23, R23, 0xff800000, P3 ;  /* 0xff80000017177807 */ /* 0x000fe40001800000 */
[----:B------:R-:W-:Y:S02]  /*5470*/  SEL R19, R19, 0xff800000, P0 ;  /* 0xff80000013137807 */ /* 0x000fe40000000000 */
[----:B------:R-:W-:Y:S02]  /*5480*/  LOP3.LUT P0, RZ, R40, 0x800000, RZ, 0xc0, !PT ;  /* 0x0080000028ff7812 */ /* 0x000fe4000780c0ff */
[----:B------:R-:W-:-:S02]  /*5490*/  SEL R24, R24, 0xff800000, P4 ;  /* 0xff80000018187807 */ /* 0x000fc40002000000 */
[----:B------:R-:W-:Y:S02]  /*54a0*/  SEL R27, R27, 0xff800000, P0 ;  /* 0xff8000001b1b7807 */ /* 0x000fe40000000000 */
[----:B------:R-:W-:Y:S02]  /*54b0*/  SEL R25, R25, 0xff800000, P5 ;  /* 0xff80000019197807 */ /* 0x000fe40002800000 */
[----:B------:R-:W-:Y:S02]  /*54c0*/  SEL R26, R26, 0xff800000, P6 ;  /* 0xff8000001a1a7807 */ /* 0x000fe40003000000 */
[----:B------:R-:W-:Y:S02]  /*54d0*/  R2P PR, R40.B3, 0x7f ;  /* 0x0000007f28007804 */ /* 0x000fe40000003000 */
[----:B------:R-:W-:Y:S02]  /*54e0*/  FMNMX R4, R88, R89, !PT ;  /* 0x0000005958047209 */ /* 0x000fe40007800000 */
[----:B------:R-:W-:-:S02]  /*54f0*/  FMNMX3 R41, R41, R52, R53, !PT ;  /* 0x0000003429297276 */ /* 0x000fc40007800035 */
[----:B------:R-:W-:Y:S02]  /*5500*/  SEL R28, R28, 0xff800000, P0 ;  /* 0xff8000001c1c7807 */ /* 0x000fe40000000000 */
[----:B------:R-:W-:Y:S02]  /*5510*/  ISETP.GT.AND P0, PT, R40, -0x1, PT ;  /* 0xffffffff2800780c */ /* 0x000fe40003f04270 */
[----:B------:R-:W-:Y:S02]  /*5520*/  FMNMX3 R4, R4, R94, R95, !PT ;  /* 0x0000005e04047276 */ /* 0x000fe4000780005f */
[----:B------:R-:W-:Y:S02]  /*5530*/  SEL R5, R35, 0xff800000, !P0 ;  /* 0xff80000023057807 */ /* 0x000fe40004000000 */
[----:B------:R-:W-:Y:S02]  /*5540*/  FMNMX R40, R90, R91, !PT ;  /* 0x0000005b5a287209 */ /* 0x000fe40007800000 */
[----:B------:R-:W-:-:S02]  /*5550*/  FMNMX R35, R102, R103, !PT ;  /* 0x0000006766237209 */ /* 0x000fc40007800000 */
[----:B------:R-:W-:Y:S02]  /*5560*/  FMNMX3 R4, R4, R104, R105, !PT ;  /* 0x0000006804047276 */ /* 0x000fe40007800069 */
[----:B------:R-:W-:Y:S02]  /*5570*/  FMNMX3 R40, R40, R96, R97, !PT ;  /* 0x0000006028287276 */ /* 0x000fe40007800061 */
[----:B------:R-:W-:Y:S02]  /*5580*/  FMNMX3 R35, R35, R108, R109, !PT ;  /* 0x0000006c23237276 */ /* 0x000fe4000780006d */
[----:B------:R-:W-:Y:S02]  /*5590*/  FMNMX3 R4, R4, R114, R115, !PT ;  /* 0x0000007204047276 */ /* 0x000fe40007800073 */
[----:B------:R-:W-:Y:S02]  /*55a0*/  FMNMX3 R40, R40, R106, R107, !PT ;  /* 0x0000006a28287276 */ /* 0x000fe4000780006b */
[----:B------:R-:W-:-:S02]  /*55b0*/  FMNMX3 R35, R35, R112, R113, !PT ;  /* 0x0000007023237276 */ /* 0x000fc40007800071 */
        /* <DEDUP_REMOVED lines=40> */
[----:B------:R-:W-:Y:S02]  /*5840*/  SEL R16, R30, 0xff800000, P2 ;  /* 0xff8000001e107807 */ /* 0x000fe40001000000 */
[----:B------:R-:W-:-:S02]  /*5850*/  SEL R17, R31, 0xff800000, P3 ;  /* 0xff8000001f117807 */ /* 0x000fc40001800000 */
[----:B------:R-:W-:Y:S02]  /*5860*/  FMNMX3 R40, R40, R152, R153, !PT ;  /* 0x0000009828287276 */ /* 0x000fe40007800099 */
[----:B------:R-:W-:Y:S02]  /*5870*/  FMNMX3 R35, R35, R18, R19, !PT ;  /* 0x0000001223237276 */ /* 0x000fe40007800013 */
[----:B------:R-:W-:Y:S02]  /*5880*/  FMNMX3 R41, R41, R20, R21, !PT ;  /* 0x0000001429297276 */ /* 0x000fe40007800015 */
[----:B------:R-:W-:Y:S02]  /*5890*/  SEL R29, R29, 0xff800000, P1 ;  /* 0xff8000001d1d7807 */ /* 0x000fe40000800000 */
[----:B------:R-:W-:Y:S02]  /*58a0*/  FMNMX3 R30, R4, R16, R17, !PT ;  /* 0x00000010041e7276 */ /* 0x000fe40007800011 */
[----:B------:R-:W-:-:S02]  /*58b0*/  SEL R6, R32, 0xff800000, P4 ;  /* 0xff80000020067807 */ /* 0x000fc40002000000 */
[----:B------:R-:W-:Y:S02]  /*58c0*/  SEL R7, R33, 0xff800000, P5 ;  /* 0xff80000021077807 */ /* 0x000fe40002800000 */
[----:B------:R-:W-:Y:S02]  /*58d0*/  FMNMX3 R41, R41, R28, R29, !PT ;  /* 0x0000001c29297276 */ /* 0x000fe4000780001d */
[----:B------:R-:W-:Y:S02]  /*58e0*/  SEL R4, R34, 0xff800000, P6 ;  /* 0xff80000022047807 */ /* 0x000fe40003000000 */
[----:B------:R-:W-:Y:S02]  /*58f0*/  FMNMX3 R40, R40, R24, R25, !PT ;  /* 0x0000001828287276 */ /* 0x000fe40007800019 */
[----:B------:R-:W-:Y:S02]  /*5900*/  FMNMX3 R35, R35, R26, R27, !PT ;  /* 0x0000001a23237276 */ /* 0x000fe4000780001b */
[----:B------:R-:W-:-:S02]  /*5910*/  FMNMX R30, R41, R30, !PT ;  /* 0x0000001e291e7209 */ /* 0x000fc40007800000 */
[----:B------:R-:W-:Y:S02]  /*5920*/  FMNMX3 R155, R40, R6, R7, !PT ;  /* 0x00000006289b7276 */ /* 0x000fe40007800007 */
[----:B------:R-:W-:-:S04]  /*5930*/  FMNMX3 R35, R35, R4, R5, !PT ;  /* 0x0000000423237276 */ /* 0x000fc80007800005 */
[----:B------:R-:W-:-:S04]  /*5940*/  FMNMX3 R155, R30, R155, R35, !PT ;  /* 0x0000009b1e9b7276 */ /* 0x000fc80007800023 */
[----:B------:R-:W-:-:S04]  /*5950*/  FSETP.NEU.AND P0, PT, R155, -INF , PT ;  /* 0xff8000009b00780b */ /* 0x000fc80003f0d000 */
[----:B------:R-:W-:Y:S02]  /*5960*/  FSEL R30, R155, RZ, P0 ;  /* 0x000000ff9b1e7208 */ /* 0x000fe40000000000 */
[----:B------:R-:W-:-:S03]  /*5970*/  ELECT P0, URZ, PT ;  /* 0x0000000000ff782f */ /* 0x000fc60003800000 */
[----:B--2---:R-:W-:-:S04]  /*5980*/  FFMA R166, -R30, UR4, RZ ;  /* 0x000000041ea67c23 */ /* 0x004fc800080001ff */
[--C-:B------:R-:W-:Y:S02]  /*5990*/  FFMA2 R42, R88.F32x2.HI_LO, UR4.F32, R166.reuse.F32 ;  /* 0x00000004582a7c49 */ /* 0x100fe400092000a6 */
[--C-:B------:R-:W-:Y:S02]  /*59a0*/  FFMA2 R48, R92.F32x2.HI_LO, UR4.F32, R166.reuse.F32 ;  /* 0x000000045c307c49 */ /* 0x100fe400092000a6 */
[--C-:B------:R-:W-:Y:S02]  /*59b0*/  FFMA2 R50, R94.F32x2.HI_LO, UR4.F32, R166.reuse.F32 ;  /* 0x000000045e327c49 */ /* 0x100fe400092000a6 */
[--C-:B------:R-:W-:Y:S01]  /*59c0*/  FFMA2 R88, R96.F32x2.HI_LO, UR4.F32, R166.reuse.F32 ;  /* 0x0000000460587c49 */ /* 0x100fe200092000a6 */
[----:B------:R-:W-:Y:S01]  /*59d0*/  MUFU.EX2 R42, R42 ;  /* 0x0000002a002a7308 */ /* 0x000fe20000000800 */
[--C-:B------:R-:W-:Y:S02]  /*59e0*/  FFMA2 R40, R98.F32x2.HI_LO, UR4.F32, R166.reuse.F32 ;  /* 0x0000000462287c49 */ /* 0x100fe400092000a6 */
[----:B------:R-:W-:-:S02]  /*59f0*/  FFMA2 R44, R90.F32x2.HI_LO, UR4.F32, R166.F32 ;  /* 0x000000045a2c7c49 */ /* 0x000fc400092000a6 */
[--C-:B------:R-:W-:Y:S02]  /*5a00*/  FFMA2 R46, R102.F32x2.HI_LO, UR4.F32, R166.reuse.F32 ;  /* 0x00000004662e7c49 */ /* 0x100fe400092000a6 */
[--C-:B------:R-:W-:Y:S01]  /*5a10*/  FFMA2 R92, R100.F32x2.HI_LO, UR4.F32, R166.reuse.F32 ;  /* 0x00000004645c7c49 */ /* 0x100fe200092000a6 */
[----:B------:R-:W-:Y:S01]  /*5a20*/  MUFU.EX2 R40, R40 ;  /* 0x0000002800287308 */ /* 0x000fe20000000800 */
[--C-:B------:R-:W-:Y:S02]  /*5a30*/  FFMA2 R94, R104.F32x2.HI_LO, UR4.F32, R166.reuse.F32 ;  /* 0x00000004685e7c49 */ /* 0x100fe400092000a6 */
[--C-:B------:R-:W-:Y:S02]  /*5a40*/  FFMA2 R96, R106.F32x2.HI_LO, UR4.F32, R166.reuse.F32 ;  /* 0x000000046a607c49 */ /* 0x100fe400092000a6 */
[--C-:B------:R-:W-:Y:S02]  /*5a50*/  FFMA2 R90, R108.F32x2.HI_LO, UR4.F32, R166.reuse.F32 ;  /* 0x000000046c5a7c49 */ /* 0x100fe400092000a6 */
[--C-:B------:R-:W-:Y:S01]  /*5a60*/  FFMA2 R98, R112.F32x2.HI_LO, UR4.F32, R166.reuse.F32 ;  /* 0x0000000470627c49 */ /* 0x100fe200092000a6 */
[----:B------:R-:W1:Y:S01]  /*5a70*/  MUFU.EX2 R41, R41 ;  /* 0x0000002900297308 */ /* 0x000e620000000800 */
[----:B------:R-:W-:-:S02]  /*5a80*/  FFMA2 R100, R110.F32x2.HI_LO, UR4.F32, R166.F32 ;  /* 0x000000046e647c49 */ /* 0x000fc400092000a6 */
[--C-:B------:R-:W-:Y:S02]  /*5a90*/  FFMA2 R102, R114.F32x2.HI_LO, UR4.F32, R166.reuse.F32 ;  /* 0x0000000472667c49 */ /* 0x100fe400092000a6 */
[--C-:B------:R-:W-:Y:S02]  /*5aa0*/  FFMA2 R104, R116.F32x2.HI_LO, UR4.F32, R166.reuse.F32 ;  /* 0x0000000474687c49 */ /* 0x100fe400092000a6 */
[--C-:B------:R-:W-:Y:S01]  /*5ab0*/  FFMA2 R106, R118.F32x2.HI_LO, UR4.F32, R166.reuse.F32 ;  /* 0x00000004766a7c49 */ /* 0x100fe200092000a6 */
[----:B------:R-:W2:Y:S01]  /*5ac0*/  MUFU.EX2 R43, R43 ;  /* 0x0000002b002b7308 */ /* 0x000ea20000000800 */
[--C-:B------:R-:W-:Y:S02]  /*5ad0*/  FFMA2 R52, R52.F32x2.HI_LO, UR4.F32, R166.reuse.F32 ;  /* 0x0000000434347c49 */ /* 0x100fe400092000a6 */
[--C-:B------:R-:W-:Y:S02]  /*5ae0*/  FFMA2 R54, R54.F32x2.HI_LO, UR4.F32, R166.reuse.F32 ;  /* 0x0000000436367c49 */ /* 0x100fe400092000a6 */
[----:B------:R-:W-:-:S02]  /*5af0*/  FFMA2 R56, R56.F32x2.HI_LO, UR4.F32, R166.F32 ;  /* 0x0000000438387c49 */ /* 0x000fc400092000a6 */
[--C-:B------:R-:W-:Y:S01]  /*5b00*/  FFMA2 R58, R58.F32x2.HI_LO, UR4.F32, R166.reuse.F32 ;  /* 0x000000043a3a7c49 */ /* 0x100fe200092000a6 */
[----:B------:R-:W-:Y:S01]  /*5b10*/  MUFU.EX2 R44, R44 ;  /* 0x0000002c002c7308 */ /* 0x000fe20000000800 */
[--C-:B------:R-:W-:Y:S02]  /*5b20*/  FFMA2 R60, R60.F32x2.HI_LO, UR4.F32, R166.reuse.F32 ;  /* 0x000000043c3c7c49 */ /* 0x100fe400092000a6 */
[--C-:B------:R-:W-:Y:S02]  /*5b30*/  FFMA2 R62, R62.F32x2.HI_LO, UR4.F32, R166.reuse.F32 ;  /* 0x000000043e3e7c49 */ /* 0x100fe400092000a6 */
[--C-:B------:R-:W-:Y:S02]  /*5b40*/  FFMA2 R64, R64.F32x2.HI_LO, UR4.F32, R166.reuse.F32 ;  /* 0x0000000440407c49 */ /* 0x100fe400092000a6 */
[--C-:B------:R-:W-:Y:S01]  /*5b50*/  FFMA2 R66, R66.F32x2.HI_LO, UR4.F32, R166.reuse.F32 ;  /* 0x0000000442427c49 */ /* 0x100fe200092000a6 */
[----:B------:R-:W3:Y:S01]  /*5b60*/  MUFU.EX2 R45, R45 ;  /* 0x0000002d002d7308 */ /* 0x000ee20000000800 */
[----:B------:R-:W-:-:S02]  /*5b70*/  FFMA2 R68, R68.F32x2.HI_LO, UR4.F32, R166.F32 ;  /* 0x0000000444447c49 */ /* 0x000fc400092000a6 */
[--C-:B------:R-:W-:Y:S02]  /*5b80*/  FFMA2 R70, R70.F32x2.HI_LO, UR4.F32, R166.reuse.F32 ;  /* 0x0000000446467c49 */ /* 0x100fe400092000a6 */
[--C-:B------:R-:W-:Y:S02]  /*5b90*/  FFMA2 R72, R72.F32x2.HI_LO, UR4.F32, R166.reuse.F32 ;  /* 0x0000000448487c49 */ /* 0x100fe400092000a6 */
[--C-:B------:R-:W-:Y:S01]  /*5ba0*/  FFMA2 R74, R74.F32x2.HI_LO, UR4.F32, R166.reuse.F32 ;  /* 0x000000044a4a7c49 */ /* 0x100fe200092000a6 */
[----:B------:R-:W-:Y:S01]  /*5bb0*/  MUFU.EX2 R46, R46 ;  /* 0x0000002e002e7308 */ /* 0x000fe20000000800 */
[--C-:B------:R-:W-:Y:S02]  /*5bc0*/  FFMA2 R76, R76.F32x2.HI_LO, UR4.F32, R166.reuse.F32 ;  /* 0x000000044c4c7c49 */ /* 0x100fe400092000a6 */
[--C-:B------:R-:W-:Y:S02]  /*5bd0*/  FFMA2 R78, R78.F32x2.HI_LO, UR4.F32, R166.reuse.F32 ;  /* 0x000000044e4e7c49 */ /* 0x100fe400092000a6 */
[----:B------:R-:W-:-:S02]  /*5be0*/  FFMA2 R80, R80.F32x2.HI_LO, UR4.F32, R166.F32 ;  /* 0x0000000450507c49 */ /* 0x000fc400092000a6 */
[--C-:B------:R-:W-:Y:S01]  /*5bf0*/  FFMA2 R82, R82.F32x2.HI_LO, UR4.F32, R166.reuse.F32 ;  /* 0x0000000452527c49 */ /* 0x100fe200092000a6 */
[----:B------:R-:W4:Y:S01]  /*5c00*/  MUFU.EX2 R47, R47 ;  /* 0x0000002f002f7308 */ /* 0x000f220000000800 */
[--C-:B------:R-:W-:Y:S02]  /*5c10*/  FFMA2 R114, R130.F32x2.HI_LO, UR4.F32, R166.reuse.F32 ;  /* 0x0000000482727c49 */ /* 0x100fe400092000a6 */
[--C-:B------:R-:W-:Y:S02]  /*5c20*/  FFMA2 R112, R122.F32x2.HI_LO, UR4.F32, R166.reuse.F32 ;  /* 0x000000047a707c49 */ /* 0x100fe400092000a6 */
[--C-:B------:R-:W-:Y:S02]  /*5c30*/  FFMA2 R118, R128.F32x2.HI_LO, UR4.F32, R166.reuse.F32 ;  /* 0x0000000480767c49 */ /* 0x100fe400092000a6 */
[--C-:B------:R-:W-:Y:S01]  /*5c40*/  FFMA2 R130, R136.F32x2.HI_LO, UR4.F32, R166.reuse.F32 ;  /* 0x0000000488827c49 */ /* 0x100fe200092000a6 */
[----:B------:R-:W-:Y:S01]  /*5c50*/  MUFU.EX2 R48, R48 ;  /* 0x0000003000307308 */ /* 0x000fe20000000800 */
[----:B------:R-:W-:-:S02]  /*5c60*/  FFMA2 R122, R134.F32x2.HI_LO, UR4.F32, R166.F32 ;  /* 0x00000004867a7c49 */ /* 0x000fc400092000a6 */
[--C-:B------:R-:W-:Y:S02]  /*5c70*/  FFMA2 R128, R138.F32x2.HI_LO, UR4.F32, R166.reuse.F32 ;  /* 0x000000048a807c49 */ /* 0x100fe400092000a6 */
[--C-:B------:R-:W-:Y:S02]  /*5c80*/  FFMA2 R136, R142.F32x2.HI_LO, UR4.F32, R166.reuse.F32 ;  /* 0x000000048e887c49 */ /* 0x100fe400092000a6 */
[--C-:B------:R-:W-:Y:S01]  /*5c90*/  FFMA2 R134, R140.F32x2.HI_LO, UR4.F32, R166.reuse.F32 ;  /* 0x000000048c867c49 */ /* 0x100fe200092000a6 */
[----:B------:R-:W5:Y:S01]  /*5ca0*/  MUFU.EX2 R49, R49 ;  /* 0x0000003100317308 */ /* 0x000f620000000800 */
[--C-:B------:R-:W-:Y:S02]  /*5cb0*/  FFMA2 R138, R144.F32x2.HI_LO, UR4.F32, R166.reuse.F32 ;  /* 0x00000004908a7c49 */ /* 0x100fe400092000a6 */
[--C-:B------:R-:W-:Y:S02]  /*5cc0*/  FFMA2 R142, R150.F32x2.HI_LO, UR4.F32, R166.reuse.F32 ;  /* 0x00000004968e7c49 */ /* 0x100fe400092000a6 */
[----:B------:R-:W-:-:S02]  /*5cd0*/  FFMA2 R140, R146.F32x2.HI_LO, UR4.F32, R166.F32 ;  /* 0x00000004928c7c49 */ /* 0x000fc400092000a6 */
[--C-:B------:R-:W-:Y:S01]  /*5ce0*/  FFMA2 R144, R148.F32x2.HI_LO, UR4.F32, R166.reuse.F32 ;  /* 0x0000000494907c49 */ /* 0x100fe200092000a6 */
[----:B------:R-:W-:Y:S01]  /*5cf0*/  MUFU.EX2 R50, R50 ;  /* 0x0000003200327308 */ /* 0x000fe20000000800 */
[--C-:B------:R-:W-:Y:S02]  /*5d00*/  FFMA2 R150, R12.F32x2.HI_LO, UR4.F32, R166.reuse.F32 ;  /* 0x000000040c967c49 */ /* 0x100fe400092000a6 */
[----:B------:R-:W-:Y:S02]  /*5d10*/  IMAD.U32 R12, RZ, RZ, UR13 ;  /* 0x0000000dff0c7e24 */ /* 0x000fe4000f8e00ff */
[--C-:B------:R-:W-:Y:S02]  /*5d20*/  FFMA2 R108, R126.F32x2.HI_LO, UR4.F32, R166.reuse.F32 ;  /* 0x000000047e6c7c49 */ /* 0x100fe400092000a6 */
[--C-:B------:R-:W-:Y:S02]  /*5d30*/  FFMA2 R116, R124.F32x2.HI_LO, UR4.F32, R166.reuse.F32 ;  /* 0x000000047c747c49 */ /* 0x100fe400092000a6 */
[--C-:B------:R-:W-:Y:S01]  /*5d40*/  FFMA2 R146, R8.F32x2.HI_LO, UR4.F32, R166.reuse.F32 ;  /* 0x0000000408927c49 */ /* 0x100fe200092000a6 */
[----:B------:R-:W4:Y:S01]  /*5d50*/  MUFU.EX2 R51, R51 ;  /* 0x0000003300337308 */ /* 0x000f220000000800 */
[----:B------:R-:W-:-:S02]  /*5d60*/  FFMA2 R148, R10.F32x2.HI_LO, UR4.F32, R166.F32 ;  /* 0x000000040a947c49 */ /* 0x000fc400092000a6 */
[--C-:B------:R-:W-:Y:S02]  /*5d70*/  FFMA2 R110, R120.F32x2.HI_LO, UR4.F32, R166.reuse.F32 ;  /* 0x00000004786e7c49 */ /* 0x100fe400092000a6 */
[--C-:B------:R-:W-:Y:S02]  /*5d80*/  FFMA2 R124, R36.F32x2.HI_LO, UR4.F32, R166.reuse.F32 ;  /* 0x00000004247c7c49 */ /* 0x100fe400092000a6 */
[--C-:B------:R-:W-:Y:S01]  /*5d90*/  FFMA2 R126, R38.F32x2.HI_LO, UR4.F32, R166.reuse.F32 ;  /* 0x00000004267e7c49 */ /* 0x100fe200092000a6 */
[----:B------:R-:W-:Y:S01]  /*5da0*/  MUFU.EX2 R88, R88 ;  /* 0x0000005800587308 */ /* 0x000fe20000000800 */
[--C-:B------:R-:W-:Y:S01]  /*5db0*/  FFMA2 R164, R24.F32x2.HI_LO, UR4.F32, R166.reuse.F32 ;  /* 0x0000000418a47c49 */ /* 0x100fe200092000a6 */
[----:B-1----:R-:W-:Y:S01]  /*5dc0*/  F2FP.BF16.F32.PACK_AB R24, R41, R40 ;  /* 0x000000282918723e */ /* 0x002fe200000010ff */
[--C-:B------:R-:W-:Y:S01]  /*5dd0*/  FFMA2 R10, R26.F32x2.HI_LO, UR4.F32, R166.reuse.F32 ;  /* 0x000000041a0a7c49 */ /* 0x100fe200092000a6 */
[----:B--2---:R-:W-:Y:S01]  /*5de0*/  F2FP.BF16.F32.PACK_AB R25, R43, R42 ;  /* 0x0000002a2b19723e */ /* 0x004fe200000010ff */
[--C-:B------:R-:W-:Y:S01]  /*5df0*/  FFMA2 R8, R28.F32x2.HI_LO, UR4.F32, R166.reuse.F32 ;  /* 0x000000041c087c49 */ /* 0x100fe200092000a6 */
[----:B---3--:R-:W-:Y:S01]  /*5e00*/  F2FP.BF16.F32.PACK_AB R26, R45, R44 ;  /* 0x0000002c2d1a723e */ /* 0x008fe200000010ff */
[--C-:B------:R-:W-:Y:S01]  /*5e10*/  FFMA2 R120, R132.F32x2.HI_LO, UR4.F32, R166.reuse.F32 ;  /* 0x0000000484787c49 */ /* 0x100fe200092000a6 */
[----:B------:R-:W1:Y:S01]  /*5e20*/  MUFU.EX2 R89, R89 ;  /* 0x0000005900597308 */ /* 0x000e620000000800 */
[----:B----4-:R-:W-:Y:S01]  /*5e30*/  F2FP.BF16.F32.PACK_AB R27, R47, R46 ;  /* 0x0000002e2f1b723e */ /* 0x010fe200000010ff */
[--C-:B------:R-:W-:Y:S01]  /*5e40*/  FFMA2 R156, R14.F32x2.HI_LO, UR4.F32, R166.reuse.F32 ;  /* 0x000000040e9c7c49 */ /* 0x100fe200092000a6 */
[----:B-----5:R-:W-:Y:S01]  /*5e50*/  F2FP.BF16.F32.PACK_AB R28, R49, R48 ;  /* 0x00000030311c723e */ /* 0x020fe200000010ff */
[--C-:B------:R-:W-:Y:S01]  /*5e60*/  FFMA2 R158, R18.F32x2.HI_LO, UR4.F32, R166.reuse.F32 ;  /* 0x00000004129e7c49 */ /* 0x100fe200092000a6 */
[----:B------:R-:W-:Y:S01]  /*5e70*/  F2FP.BF16.F32.PACK_AB R29, R51, R50 ;  /* 0x00000032331d723e */ /* 0x000fe200000010ff */
[--C-:B------:R-:W-:Y:S01]  /*5e80*/  FFMA2 R160, R20.F32x2.HI_LO, UR4.F32, R166.reuse.F32 ;  /* 0x0000000414a07c49 */ /* 0x100fe200092000a6 */
[----:B------:R-:W-:Y:S01]  /*5e90*/  LOP3.LUT R133, R84, 0x50, RZ, 0xfc, !PT ;  /* 0x0000005054857812 */ /* 0x000fe200078efcff */
[----:B------:R-:W-:Y:S01]  /*5ea0*/  MUFU.EX2 R90, R90 ;  /* 0x0000005a005a7308 */ /* 0x000fe20000000800 */
[----:B------:R-:W-:-:S02]  /*5eb0*/  FFMA2 R162, R22.F32x2.HI_LO, UR4.F32, R166.F32 ;  /* 0x0000000416a27c49 */ /* 0x000fc400092000a6 */
[--C-:B------:R-:W-:Y:S02]  /*5ec0*/  FFMA2 R14, R16.F32x2.HI_LO, UR4.F32, R166.reuse.F32 ;  /* 0x00000004100e7c49 */ /* 0x100fe400092000a6 */
[----:B------:R-:W-:Y:S02]  /*5ed0*/  FFMA2 R152, R152.F32x2.HI_LO, UR4.F32, R166.F32 ;  /* 0x0000000498987c49 */ /* 0x000fe400092000a6 */
[----:B------:R-:W-:Y:S01]  /*5ee0*/  FADD2 R40, R40.F32x2.HI_LO, R48.F32x2.HI_LO ;  /* 0x000000302828724b */ /* 0x000fe20000000000 */
[----:B------:R-:W2:Y:S01]  /*5ef0*/  MUFU.EX2 R91, R91 ;  /* 0x0000005b005b7308 */ /* 0x000ea20000000800 */
[----:B-1----:R-:W-:Y:S01]  /*5f00*/  F2FP.BF16.F32.PACK_AB R30, R89, R88 ;  /* 0x00000058591e723e */ /* 0x002fe200000010ff */
[----:B------:R-:W-:Y:S02]  /*5f10*/  FADD2 R42, R42.F32x2.HI_LO, R50.F32x2.HI_LO ;  /* 0x000000322a2a724b */ /* 0x000fe40000000000 */
[----:B------:R-:W-:-:S04]  /*5f20*/  FADD2 R44, R44.F32x2.HI_LO, R88.F32x2.HI_LO ;  /* 0x000000582c2c724b */ /* 0x000fc80000000000 */
[----:B------:R-:W-:Y:S08]  /*5f30*/  MUFU.EX2 R92, R92 ;  /* 0x0000005c005c7308 */ /* 0x000ff00000000800 */
[----:B------:R-:W1:Y:S01]  /*5f40*/  MUFU.EX2 R93, R93 ;  /* 0x0000005d005d7308 */ /* 0x000e620000000800 */
[----:B--2---:R-:W-:Y:S01]  /*5f50*/  F2FP.BF16.F32.PACK_AB R31, R91, R90 ;  /* 0x0000005a5b1f723e */ /* 0x004fe200000010ff */
[----:B------:R-:W-:-:S06]  /*5f60*/  FADD2 R46, R46.F32x2.HI_LO, R90.F32x2.HI_LO ;  /* 0x0000005a2e2e724b */ /* 0x000fcc0000000000 */
[----:B------:R-:W-:Y:S08]  /*5f70*/  MUFU.EX2 R94, R94 ;  /* 0x0000005e005e7308 */ /* 0x000ff00000000800 */
[----:B------:R-:W2:Y:S01]  /*5f80*/  MUFU.EX2 R95, R95 ;  /* 0x0000005f005f7308 */ /* 0x000ea20000000800 */
[----:B-1----:R-:W-:Y:S01]  /*5f90*/  F2FP.BF16.F32.PACK_AB R32, R93, R92 ;  /* 0x0000005c5d20723e */ /* 0x002fe200000010ff */
[----:B------:R-:W-:-:S06]  /*5fa0*/  FADD2 R40, R40.F32x2.HI_LO, R92.F32x2.HI_LO ;  /* 0x0000005c2828724b */ /* 0x000fcc0000000000 */
        /* <DEDUP_REMOVED lines=27> */
[----:B------:R2:W-:Y:S06]  /*6160*/  BAR.ARV R12, 0x40 ;  /* 0x0001000c0000751d */ /* 0x0005ec0000002000 */
[----:B------:R-:W-:Y:S01]  /*6170*/  MUFU.EX2 R54, R54 ;  /* 0x0000003600367308 */ /* 0x000fe20000000800 */
[----:B------:R-:W-:Y:S01]  /*6180*/  FADD2 R46, R46.F32x2.HI_LO, R106.F32x2.HI_LO ;  /* 0x0000006a2e2e724b */ /* 0x000fe20000000000 */
[----:B------:R3:W-:Y:S01]  /*6190*/  STTM.x16 tmem[UR5], R24 ;  /* 0x00000018000079ed */ /* 0x0007e20008240005 */
[----:B------:R-:W-:-:S05]  /*61a0*/  R2UR UR5, R133 ;  /* 0x00000000850572ca */ /* 0x000fca00000e0000 */
[----:B------:R-:W4:Y:S01]  /*61b0*/  MUFU.EX2 R55, R55 ;  /* 0x0000003700377308 */ /* 0x000f220000000800 */
[----:B-1----:R-:W-:Y:S01]  /*61c0*/  F2FP.BF16.F32.PACK_AB R16, R53, R52 ;  /* 0x000000343510723e */ /* 0x002fe200000010ff */
[----:B------:R-:W-:-:S06]  /*61d0*/  FADD2 R40, R40.F32x2.HI_LO, R52.F32x2.HI_LO ;  /* 0x000000342828724b */ /* 0x000fcc0000000000 */
[----:B------:R-:W-:Y:S08]  /*61e0*/  MUFU.EX2 R56, R56 ;  /* 0x0000003800387308 */ /* 0x000ff00000000800 */
[----:B------:R-:W1:Y:S01]  /*61f0*/  MUFU.EX2 R57, R57 ;  /* 0x0000003900397308 */ /* 0x000e620000000800 */
[----:B----4-:R-:W-:Y:S01]  /*6200*/  F2FP.BF16.F32.PACK_AB R17, R55, R54 ;  /* 0x000000363711723e */ /* 0x010fe200000010ff */
[----:B------:R-:W-:-:S06]  /*6210*/  FADD2 R42, R42.F32x2.HI_LO, R54.F32x2.HI_LO ;  /* 0x000000362a2a724b */ /* 0x000fcc0000000000 */
[----:B------:R-:W-:Y:S08]  /*6220*/  MUFU.EX2 R58, R58 ;  /* 0x0000003a003a7308 */ /* 0x000ff00000000800 */
[----:B------:R-:W4:Y:S01]  /*6230*/  MUFU.EX2 R59, R59 ;  /* 0x0000003b003b7308 */ /* 0x000f220000000800 */
[----:B-1----:R-:W-:Y:S01]  /*6240*/  F2FP.BF16.F32.PACK_AB R18, R57, R56 ;  /* 0x000000383912723e */ /* 0x002fe200000010ff */
[----:B------:R-:W-:-:S06]  /*6250*/  FADD2 R44, R44.F32x2.HI_LO, R56.F32x2.HI_LO ;  /* 0x000000382c2c724b */ /* 0x000fcc0000000000 */
[----:B------:R-:W-:Y:S01]  /*6260*/  MUFU.EX2 R60, R60 ;  /* 0x0000003c003c7308 */ /* 0x000fe20000000800 */
[----:B---3--:R-:W-:-:S07]  /*6270*/  FFMA2 R34, R6.F32x2.HI_LO, UR4.F32, R166.F32 ;  /* 0x0000000406227c49 */ /* 0x008fce00092000a6 */
[----:B------:R-:W1:Y:S01]  /*6280*/  MUFU.EX2 R61, R61 ;  /* 0x0000003d003d7308 */ /* 0x000e620000000800 */
[----:B----4-:R-:W-:Y:S01]  /*6290*/  F2FP.BF16.F32.PACK_AB R19, R59, R58 ;  /* 0x0000003a3b13723e */ /* 0x010fe200000010ff */
[----:B------:R-:W-:-:S06]  /*62a0*/  FADD2 R46, R46.F32x2.HI_LO, R58.F32x2.HI_LO ;  /* 0x0000003a2e2e724b */ /* 0x000fcc0000000000 */
[----:B------:R-:W-:Y:S08]  /*62b0*/  MUFU.EX2 R62, R62 ;  /* 0x0000003e003e7308 */ /* 0x000ff00000000800 */
[----:B------:R-:W3:Y:S01]  /*62c0*/  MUFU.EX2 R63, R63 ;  /* 0x0000003f003f7308 */ /* 0x000ee20000000800 */
[----:B-1----:R-:W-:Y:S01]  /*62d0*/  F2FP.BF16.F32.PACK_AB R20, R61, R60 ;  /* 0x0000003c3d14723e */ /* 0x002fe200000010ff */
[----:B------:R-:W-:-:S06]  /*62e0*/  FADD2 R40, R40.F32x2.HI_LO, R60.F32x2.HI_LO ;  /* 0x0000003c2828724b */ /* 0x000fcc0000000000 */
[----:B------:R-:W-:Y:S08]  /*62f0*/  MUFU.EX2 R64, R64 ;  /* 0x0000004000407308 */ /* 0x000ff00000000800 */
[----:B------:R-:W1:Y:S01]  /*6300*/  MUFU.EX2 R65, R65 ;  /* 0x0000004100417308 */ /* 0x000e620000000800 */
[----:B---3--:R-:W-:Y:S01]  /*6310*/  F2FP.BF16.F32.PACK_AB R21, R63, R62 ;  /* 0x0000003e3f15723e */ /* 0x008fe200000010ff */
        /* <DEDUP_REMOVED lines=40> */
[----:B------:R-:W-:-:S03]  /*65a0*/  FADD2 R46, R46.F32x2.HI_LO, R82.F32x2.HI_LO ;  /* 0x000000522e2e724b */ /* 0x000fc60000000000 */
[----:B------:R3:W-:Y:S01]  /*65b0*/  STTM.x16 tmem[UR5], R16 ;  /* 0x00000010000079ed */ /* 0x0007e20008240005 */
[----:B------:R-:W-:Y:S02]  /*65c0*/  R2UR UR5, R87 ;  /* 0x00000000570572ca */ /* 0x000fe400000e0000 */
[----:B------:R-:W-:Y:S08]  /*65d0*/  MUFU.EX2 R110, R110 ;  /* 0x0000006e006e7308 */ /* 0x000ff00000000800 */
[----:B------:R-:W4:Y:S01]  /*65e0*/  MUFU.EX2 R111, R111 ;  /* 0x0000006f006f7308 */ /* 0x000f220000000800 */
[----:B-1----:R-:W-:-:S07]  /*65f0*/  FADD2 R40, R40.F32x2.HI_LO, R108.F32x2.HI_LO ;  /* 0x0000006c2828724b */ /* 0x002fce0000000000 */
[----:B------:R-:W-:Y:S08]  /*6600*/  MUFU.EX2 R112, R112 ;  /* 0x0000007000707308 */ /* 0x000ff00000000800 */
[----:B------:R-:W1:Y:S01]  /*6610*/  MUFU.EX2 R113, R113 ;  /* 0x0000007100717308 */ /* 0x000e620000000800 */
[----:B----4-:R-:W-:-:S07]  /*6620*/  FADD2 R42, R42.F32x2.HI_LO, R110.F32x2.HI_LO ;  /* 0x0000006e2a2a724b */ /* 0x010fce0000000000 */
[----:B------:R-:W-:Y:S08]  /*6630*/  MUFU.EX2 R114, R114 ;  /* 0x0000007200727308 */ /* 0x000ff00000000800 */
[----:B------:R-:W4:Y:S01]  /*6640*/  MUFU.EX2 R115, R115 ;  /* 0x0000007300737308 */ /* 0x000f220000000800 */
[----:B-1----:R-:W-:-:S07]  /*6650*/  FADD2 R44, R44.F32x2.HI_LO, R112.F32x2.HI_LO ;  /* 0x000000702c2c724b */ /* 0x002fce0000000000 */
[----:B------:R-:W-:Y:S01]  /*6660*/  MUFU.EX2 R116, R116 ;  /* 0x0000007400747308 */ /* 0x000fe20000000800 */
[----:B---3--:R-:W-:Y:S01]  /*6670*/  FFMA2 R24, R4.F32x2.HI_LO, UR4.F32, R166.F32 ;  /* 0x0000000404187c49 */ /* 0x008fe200092000a6 */
[----:B------:R-:W-:Y:S01]  /*6680*/  LOP3.LUT R166, R84, 0x70, RZ, 0xfc, !PT ;  /* 0x0000007054a67812 */ /* 0x000fe200078efcff */
[----:B------:R-:W-:-:S03]  /*6690*/  IMAD.MOV.U32 R26, RZ, RZ, 0x1 ;  /* 0x00000001ff1a7424 */ /* 0x000fc600078e00ff */
[----:B------:R-:W-:Y:S02]  /*66a0*/  R2UR UR4, R166 ;  /* 0x00000000a60472ca */ /* 0x000fe400000e0000 */
[----:B------:R-:W2:Y:S01]  /*66b0*/  MUFU.EX2 R117, R117 ;  /* 0x0000007500757308 */ /* 0x000ea20000000800 */
[----:B----4-:R-:W-:-:S07]  /*66c0*/  FADD2 R46, R46.F32x2.HI_LO, R114.F32x2.HI_LO ;  /* 0x000000722e2e724b */ /* 0x010fce0000000000 */
        /* <DEDUP_REMOVED lines=10> */
[----:B--2---:R-:W-:-:S07]  /*6770*/  FADD2 R44, R44.F32x2.HI_LO, R120.F32x2.HI_LO ;  /* 0x000000782c2c724b */ /* 0x004fce0000000000 */
[----:B------:R-:W-:Y:S08]  /*6780*/  MUFU.EX2 R124, R124 ;  /* 0x0000007c007c7308 */ /* 0x000ff00000000800 */
[----:B------:R-:W2:Y:S01]  /*6790*/  MUFU.EX2 R125, R125 ;  /* 0x0000007d007d7308 */ /* 0x000ea20000000800 */
[----:B-1----:R-:W-:-:S07]  /*67a0*/  FADD2 R46, R46.F32x2.HI_LO, R122.F32x2.HI_LO ;  /* 0x0000007a2e2e724b */ /* 0x002fce0000000000 */
        /* <DEDUP_REMOVED lines=66> */
[----:B------:R1:W-:Y:S08]  /*6bd0*/  MUFU.EX2 R168, R10 ;  /* 0x0000000a00a87308 */ /* 0x0003f00000000800 */
[----:B------:R3:W4:Y:S01]  /*6be0*/  MUFU.EX2 R169, R11 ;  /* 0x0000000b00a97308 */ /* 0x0007220000000800 */
[----:B--2---:R-:W-:-:S07]  /*6bf0*/  FADD2 R44, R44.F32x2.HI_LO, R164.F32x2.HI_LO ;  /* 0x000000a42c2c724b */ /* 0x004fce0000000000 */
[----:B------:R2:W-:Y:S01]  /*6c00*/  MUFU.EX2 R170, R8 ;  /* 0x0000000800aa7308 */ /* 0x0005e20000000800 */
[----:B-1----:R-:W-:-:S07]  /*6c10*/  F2FP.BF16.F32.PACK_AB R10, R113, R112 ;  /* 0x00000070710a723e */ /* 0x002fce00000010ff */
[----:B------:R1:W5:Y:S01]  /*6c20*/  MUFU.EX2 R171, R9 ;  /* 0x0000000900ab7308 */ /* 0x0003620000000800 */
[----:B---3--:R-:W-:Y:S01]  /*6c30*/  F2FP.BF16.F32.PACK_AB R11, R115, R114 ;  /* 0x00000072730b723e */ /* 0x008fe200000010ff */
[----:B----4-:R-:W-:-:S06]  /*6c40*/  FADD2 R46, R46.F32x2.HI_LO, R168.F32x2.HI_LO ;  /* 0x000000a82e2e724b */ /* 0x010fcc0000000000 */
[----:B------:R3:W-:Y:S01]  /*6c50*/  MUFU.EX2 R32, R14 ;  /* 0x0000000e00207308 */ /* 0x0007e20000000800 */
[----:B--2---:R-:W-:-:S07]  /*6c60*/  F2FP.BF16.F32.PACK_AB R8, R109, R108 ;  /* 0x0000006c6d08723e */ /* 0x004fce00000010ff */
[----:B------:R2:W4:Y:S01]  /*6c70*/  MUFU.EX2 R33, R15 ;  /* 0x0000000f00217308 */ /* 0x0005220000000800 */
[----:B-1----:R-:W-:Y:S01]  /*6c80*/  F2FP.BF16.F32.PACK_AB R9, R111, R110 ;  /* 0x0000006e6f09723e */ /* 0x002fe200000010ff */
[----:B-----5:R-:W-:-:S06]  /*6c90*/  FADD2 R40, R40.F32x2.HI_LO, R170.F32x2.HI_LO ;  /* 0x000000aa2828724b */ /* 0x020fcc0000000000 */
[----:B------:R-:W-:Y:S01]  /*6ca0*/  MUFU.EX2 R34, R34 ;  /* 0x0000002200227308 */ /* 0x000fe20000000800 */
[----:B---3--:R-:W-:-:S07]  /*6cb0*/  F2FP.BF16.F32.PACK_AB R14, R121, R120 ;  /* 0x00000078790e723e */ /* 0x008fce00000010ff */
[----:B------:R-:W1:Y:S01]  /*6cc0*/  MUFU.EX2 R35, R35 ;  /* 0x0000002300237308 */ /* 0x000e620000000800 */
[----:B--2---:R-:W-:Y:S01]  /*6cd0*/  F2FP.BF16.F32.PACK_AB R15, R123, R122 ;  /* 0x0000007a7b0f723e */ /* 0x004fe200000010ff */
[----:B----4-:R-:W-:-:S03]  /*6ce0*/  FADD2 R42, R42.F32x2.HI_LO, R32.F32x2.HI_LO ;  /* 0x000000202a2a724b */ /* 0x010fc60000000000 */
[----:B------:R2:W-:Y:S01]  /*6cf0*/  STTM.x16 tmem[UR5], R8 ;  /* 0x00000008000079ed */ /* 0x0005e20008240005 */
[----:B------:R-:W3:Y:S02]  /*6d00*/  FENCE.VIEW.ASYNC.T ;  /* 0x00000000000073c6 */ /* 0x000ee40000000200 */
[----:B---3--:R3:W-:Y:S01]  /*6d10*/  SYNCS.ARRIVE.TRANS64.ART0 RZ, [UR7+0x48], R26 ;  /* 0x0000481affff79a7 */ /* 0x0087e20008500007 */
[----:B------:R-:W-:Y:S01]  /*6d20*/  MUFU.EX2 R24, R24 ;  /* 0x0000001800187308 */ /* 0x000fe20000000800 */
[----:B------:R-:W-:-:S07]  /*6d30*/  FADD2 R40, R40.F32x2.HI_LO, R42.F32x2.HI_LO ;  /* 0x0000002a2828724b */ /* 0x000fce0000000000 */
[----:B------:R-:W4:Y:S01]  /*6d40*/  MUFU.EX2 R25, R25 ;  /* 0x0000001900197308 */ /* 0x000f220000000800 */
[----:B-1----:R-:W-:Y:S02]  /*6d50*/  FADD2 R44, R44.F32x2.HI_LO, R34.F32x2.HI_LO ;  /* 0x000000222c2c724b */ /* 0x002fe40000000000 */
[----:B----4-:R-:W-:-:S04]  /*6d60*/  FADD2 R46, R46.F32x2.HI_LO, R24.F32x2.HI_LO ;  /* 0x000000182e2e724b */ /* 0x010fc80000000000 */
[----:B------:R-:W-:-:S04]  /*6d70*/  FADD2 R44, R44.F32x2.HI_LO, R46.F32x2.HI_LO ;  /* 0x0000002e2c2c724b */ /* 0x000fc80000000000 */
[----:B------:R-:W-:Y:S01]  /*6d80*/  FADD2 R40, R40.F32x2.HI_LO, R44.F32x2.HI_LO ;  /* 0x0000002c2828724b */ /* 0x000fe20000000000 */
[----:B--2---:R-:W-:Y:S02]  /*6d90*/  F2FP.BF16.F32.PACK_AB R8, R151, R150 ;  /* 0x000000969708723e */ /* 0x004fe400000010ff */
[----:B------:R-:W-:Y:S02]  /*6da0*/  F2FP.BF16.F32.PACK_AB R9, R157, R156 ;  /* 0x0000009c9d09723e */ /* 0x000fe400000010ff */
[----:B------:R-:W-:Y:S02]  /*6db0*/  F2FP.BF16.F32.PACK_AB R10, R153, R152 ;  /* 0x00000098990a723e */ /* 0x000fe400000010ff */
[----:B------:R-:W-:Y:S02]  /*6dc0*/  F2FP.BF16.F32.PACK_AB R11, R159, R158 ;  /* 0x0000009e9f0b723e */ /* 0x000fe400000010ff */
[----:B------:R-:W-:Y:S02]  /*6dd0*/  F2FP.BF16.F32.PACK_AB R12, R161, R160 ;  /* 0x000000a0a10c723e */ /* 0x000fe400000010ff */
[----:B------:R-:W-:-:S02]  /*6de0*/  F2FP.BF16.F32.PACK_AB R13, R163, R162 ;  /* 0x000000a2a30d723e */ /* 0x000fc400000010ff */
[----:B------:R-:W-:Y:S02]  /*6df0*/  F2FP.BF16.F32.PACK_AB R14, R165, R164 ;  /* 0x000000a4a50e723e */ /* 0x000fe400000010ff */
[----:B------:R-:W-:Y:S02]  /*6e00*/  F2FP.BF16.F32.PACK_AB R15, R169, R168 ;  /* 0x000000a8a90f723e */ /* 0x000fe400000010ff */
[----:B------:R-:W-:Y:S02]  /*6e10*/  F2FP.BF16.F32.PACK_AB R16, R171, R170 ;  /* 0x000000aaab10723e */ /* 0x000fe400000010ff */
[----:B------:R-:W-:Y:S02]  /*6e20*/  F2FP.BF16.F32.PACK_AB R17, R33, R32 ;  /* 0x000000202111723e */ /* 0x000fe400000010ff */
[----:B------:R-:W-:Y:S02]  /*6e30*/  F2FP.BF16.F32.PACK_AB R18, R35, R34 ;  /* 0x000000222312723e */ /* 0x000fe400000010ff */
[----:B------:R-:W-:-:S04]  /*6e40*/  F2FP.BF16.F32.PACK_AB R19, R25, R24 ;  /* 0x000000181913723e */ /* 0x000fc800000010ff */
[----:B------:R3:W-:Y:S01]  /*6e50*/  STTM.x16 tmem[UR4], R4 ;  /* 0x00000004000079ed */ /* 0x0007e20008240004 */
[----:B------:R-:W1:Y:S02]  /*6e60*/  FENCE.VIEW.ASYNC.T ;  /* 0x00000000000073c6 */ /* 0x000e640000000200 */
[----:B-1----:R-:W-:Y:S01]  /*6e70*/  NOP ;  /* 0x0000000000007918 */ /* 0x002fe20000000000 */
[----:B------:R3:W-:Y:S01]  /*6e80*/  @P0 SYNCS.ARRIVE.TRANS64.ART0 RZ, [UR7+0x50], R26 ;  /* 0x0000501affff09a7 */ /* 0x0007e20008500007 */
[----:B------:R-:W-:-:S04]  /*6e90*/  UIADD3 UR4, UPT, UPT, UR9, -0x80, URZ ;  /* 0xffffff8009047890 */ /* 0x000fc8000fffe0ff */
[----:B------:R-:W-:Y:S01]  /*6ea0*/  USHF.R.S32.HI UR5, URZ, 0x1f, UR4 ;  /* 0x0000001fff057899 */ /* 0x000fe20008011404 */
[----:B------:R-:W1:Y:S03]  /*6eb0*/  SYNCS.PHASECHK.TRANS64.TRYWAIT P0, [UR7+0x78], RZ ;  /* 0x000078ffff0075a7 */ /* 0x000e660008001107 */
[----:B------:R-:W-:-:S04]  /*6ec0*/  ULEA.HI UR4, UR5, UR4, URZ, 0x7 ;  /* 0x0000000405047291 */ /* 0x000fc8000f8f38ff */
[----:B------:R-:W-:-:S04]  /*6ed0*/  USHF.R.S32.HI UR4, URZ, 0x7, UR4 ;  /* 0x00000007ff047899 */ /* 0x000fc80008011404 */
[----:B------:R-:W-:-:S04]  /*6ee0*/  UISETP.LT.AND UP0, UPT, URZ, UR4, UPT ;  /* 0x00000004ff00728c */ /* 0x000fc8000bf01270 */
[----:B------:R-:W-:-:S04]  /*6ef0*/  USEL UR15, URZ, UR4, !UP0 ;  /* 0x00000004ff0f7287 */ /* 0x000fc8000c000000 */
[----:B------:R-:W-:-:S04]  /*6f00*/  UIADD3 UR4, UPT, UPT, UR16, -UR15, URZ ;  /* 0x8000000f10047290 */ /* 0x000fc8000fffe0ff */
[----:B------:R-:W-:Y:S01]  /*6f10*/  UISETP.GE.AND UP0, UPT, UR4, 0x1, UPT ;  /* 0x000000010400788c */ /* 0x000fe2000bf06270 */
[----:B-1-3--:R-:W-:Y:S10]  /*6f20*/  @!P0 BRA `(.L_x_43) ;  /* 0x0000006c00248947 */ /* 0x00aff40003800000 */
.L_x_103:
[----:B------:R-:W-:Y:S01]  /*6f30*/  FADD R132, R40, R41 ;  /* 0x0000002928847221 */ /* 0x000fe20000000000 */
[----:B------:R-:W-:Y:S01]  /*6f40*/  UMOV UR10, 0x1 ;  /* 0x00000001000a7882 */ /* 0x000fe20000000000 */
[----:B------:R-:W-:Y:S01]  /*6f50*/  UMOV UR11, 0x1 ;  /* 0x00000001000b7882 */ /* 0x000fe20000000000 */
[----:B------:R-:W-:Y:S05]  /*6f60*/  BRA.U !UP0, `(.L_x_44) ;  /* 0x0000002508e07547 */ /* 0x000fea000b800000 */
[----:B------:R-:W-:Y:S01]  /*6f70*/  MOV R168, R155 ;  /* 0x0000009b00a87202 */ /* 0x000fe20000000f00 */
[----:B------:R-:W2:Y:S01]  /*6f80*/  LDCU UR17, c[0x0][0x380] ;  /* 0x00007000ff1177ac */ /* 0x000ea20008000800 */
[----:B------:R-:W-:Y:S01]  /*6f90*/  IADD3 R167, PT, PT, R154, UR14, RZ ;  /* 0x0000000e9aa77c10 */ /* 0x000fe2000fffe0ff */
[----:B------:R-:W3:Y:S01]  /*6fa0*/  LDCU UR6, c[0x0][0x600] ;  /* 0x0000c000ff0677ac */ /* 0x000ee20008000800 */
[----:B------:R-:W-:Y:S01]  /*6fb0*/  UIADD3 UR12, UPT, UPT, -UR12, UR15, URZ ;  /* 0x0000000f0c0c7290 */ /* 0x000fe2000fffe1ff */
[----:B------:R-:W-:Y:S01]  /*6fc0*/  UMOV UR11, 0x1 ;  /* 0x00000001000b7882 */ /* 0x000fe20000000000 */
[----:B------:R-:W-:Y:S01]  /*6fd0*/  UMOV UR9, UR16 ;  /* 0x0000001000097c82 */ /* 0x000fe20008000000 */
[----:B------:R-:W-:Y:S01]  /*6fe0*/  UMOV UR10, 0x1 ;  /* 0x00000001000a7882 */ /* 0x000fe20000000000 */
[----:B------:R-:W-:-:S08]  /*6ff0*/  UMOV UR14, URZ ;  /* 0x000000ff000e7c82 */ /* 0x000fd00008000000 */
.L_x_47:
[----:B------:R-:W-:Y:S01]  /*7000*/  USHF.L.U32 UR4, UR11, 0x1f, URZ ;  /* 0x0000001f0b047899 */ /* 0x000fe200080006ff */
[----:B------:R-:W-:Y:S01]  /*7010*/  R2UR UR5, R84 ;  /* 0x00000000540572ca */ /* 0x000fe200000e0000 */
[----:B------:R-:W-:-:S04]  /*7020*/  UIADD3 UR9, UPT, UPT, UR9, -0x1, URZ ;  /* 0xffffffff09097890 */ /* 0x000fc8000fffe0ff */
[----:B-1----:R-:W-:Y:S01]  /*7030*/  MOV R4, UR4 ;  /* 0x0000000400047c02 */ /* 0x002fe20008000f00 */
[----:B------:R-:W-:-:S03]  /*7040*/  UISETP.LT.AND UP0, UPT, URZ, UR9, UPT ;  /* 0x00000009ff00728c */ /* 0x000fc6000bf01270 */
[----:B------:R-:W1:Y:S01]  /*7050*/  SYNCS.PHASECHK.TRANS64.TRYWAIT P0, [UR7+0x40], R4 ;  /* 0x00004004ff0075a7 */ /* 0x000e620008001107 */
[----:B------:R-:W-:Y:S01]  /*7060*/  USEL UR8, URZ, UR9, !UP0 ;  /* 0x00000009ff087287 */ /* 0x000fe2000c000000 */
[----:B-1----:R-:W-:Y:S11]  /*7070*/  @!P0 BRA `(.L_x_45) ;  /* 0x0000006800e88947 */ /* 0x002ff60003800000 */
.L_x_105:
[----:B-1----:R-:W1:Y:S01]  /*7080*/  LDTM.x32 R4, tmem[UR5] ;  /* 0x00000005000479ee */ /* 0x002e6200082c0000 */
[----:B--2---:R-:W-:Y:S01]  /*7090*/  ULEA UR4, UR8, UR17, 0x7 ;  /* 0x0000001108047291 */ /* 0x004fe2000f8e38ff */
[----:B------:R-:W-:-:S05]  /*70a0*/  IMAD.MOV.U32 R142, RZ, RZ, -0x1 ;  /* 0xffffffffff8e7424 */ /* 0x000fca00078e00ff */
[----:B------:R-:W-:Y:S02]  /*70b0*/  IADD3 R138, PT, PT, -R167, UR4, RZ ;  /* 0x00000004a78a7c10 */ /* 0x000fe4000fffe1ff */
[----:B------:R-:W-:Y:S02]  /*70c0*/  R2UR UR4, R85 ;  /* 0x00000000550472ca */ /* 0x000fe400000e0000 */
[C---:B------:R-:W-:Y:S02]  /*70d0*/  VIADDMNMX R37, R138.reuse, 0x1f, RZ, !PT ;  /* 0x0000001f8a257846 */ /* 0x040fe400078001ff */
[----:B------:R-:W-:Y:S02]  /*70e0*/  VIADDMNMX R143, R138, 0x5f, RZ, !PT ;  /* 0x0000005f8a8f7846 */ /* 0x000fe400078001ff */
[--C-:B------:R-:W-:Y:S02]  /*70f0*/  SHF.R.U32.HI R36, RZ, R37, R142.reuse ;  /* 0x00000025ff247219 */ /* 0x100fe4000001168e */
[----:B------:R-:W-:-:S02]  /*7100*/  SHF.R.U32.HI R143, RZ, R143, R142 ;  /* 0x0000008fff8f7219 */ /* 0x000fc4000001168e */
[----:B------:R-:W-:Y:S02]  /*7110*/  R2P PR, R36, 0x7e ;  /* 0x0000007e24007804 */ /* 0x000fe40000000000 */
[----:B------:R-:W-:Y:S01]  /*7120*/  VIADDMNMX R159, R138, 0x7f, RZ, !PT ;  /* 0x0000007f8a9f7846 */ /* 0x000fe200078001ff */
[----:B------:R-:W2:Y:S01]  /*7130*/  LDTM.x32 R52, tmem[UR4] ;  /* 0x00000004003479ee */ /* 0x000ea200082c0000 */
[----:B------:R-:W-:Y:S02]  /*7140*/  R2UR UR4, R86 ;  /* 0x00000000560472ca */ /* 0x000fe400000e0000 */
[----:B-1----:R-:W-:Y:S02]  /*7150*/  SEL R99, R5, 0xff800000, P1 ;  /* 0xff80000005637807 */ /* 0x002fe40000800000 */
[----:B------:R-:W-:Y:S02]  /*7160*/  SEL R88, R6, 0xff800000, P2 ;  /* 0xff80000006587807 */ /* 0x000fe40001000000 */
[----:B------:R-:W-:-:S02]  /*7170*/  SEL R89, R7, 0xff800000, P3 ;  /* 0xff80000007597807 */ /* 0x000fc40001800000 */
[----:B------:R-:W-:Y:S02]  /*7180*/  SEL R90, R8, 0xff800000, P4 ;  /* 0xff800000085a7807 */ /* 0x000fe40002000000 */
[----:B------:R-:W-:Y:S02]  /*7190*/  SEL R91, R9, 0xff800000, P5 ;  /* 0xff800000095b7807 */ /* 0x000fe40002800000 */
[----:B------:R-:W-:Y:S02]  /*71a0*/  SEL R102, R10, 0xff800000, P6 ;  /* 0xff8000000a667807 */ /* 0x000fe40003000000 */
[C---:B------:R-:W-:Y:S02]  /*71b0*/  R2P PR, R36.reuse.B1, 0x7f ;  /* 0x0000007f24007804 */ /* 0x040fe40000001000 */
[----:B------:R-:W-:Y:S02]  /*71c0*/  LOP3.LUT R5, R36, 0x1, RZ, 0xc0, !PT ;  /* 0x0000000124057812 */ /* 0x000fe400078ec0ff */
[----:B------:R-:W-:-:S02]  /*71d0*/  SHF.R.U32.HI R159, RZ, R159, R142 ;  /* 0x0000009fff9f7219 */ /* 0x000fc4000001168e */
        /* <DEDUP_REMOVED lines=107> */
[----:B------:R-:W-:Y:S02]  /*7890*/  LOP3.LUT P0, RZ, R143, 0x800000, RZ, 0xc0, !PT ;  /* 0x008000008fff7812 */ /* 0x000fe4000780c0ff */
[----:B------:R-:W-:-:S02]  /*78a0*/  SEL R140, R40, 0xff800000, P4 ;  /* 0xff800000288c7807 */ /* 0x000fc40002000000 */
[----:B------:R-:W-:Y:S02]  /*78b0*/  SEL R43, R43, 0xff800000, P0 ;  /* 0xff8000002b2b7807 */ /* 0x000fe40000000000 */
[----:B------:R-:W-:Y:S02]  /*78c0*/  SEL R141, R41, 0xff800000, P5 ;  /* 0xff800000298d7807 */ /* 0x000fe40002800000 */
[----:B------:R-:W-:Y:S02]  /*78d0*/  SEL R42, R42, 0xff800000, P6 ;  /* 0xff8000002a2a7807 */ /* 0x000fe40003000000 */
[----:B------:R-:W-:Y:S02]  /*78e0*/  R2P PR, R143.B3, 0x7f ;  /* 0x0000007f8f007804 */ /* 0x000fe40000003000 */
[----:B------:R-:W-:-:S03]  /*78f0*/  R2UR UR4, R86 ;  /* 0x00000000560472ca */ /* 0x000fc600000e0000 */
        /* <DEDUP_REMOVED lines=9> */
[----:B------:R-:W-:-:S03]  /*7990*/  SEL R153, R51, 0xff800000, !P0 ;  /* 0xff80000033997807 */ /* 0x000fc60004000000 */
[----:B-1----:R-:W-:Y:S02]  /*79a0*/  SEL R47, R5, 0xff800000, P1 ;  /* 0xff800000052f7807 */ /* 0x002fe40000800000 */
[----:B------:R-:W-:Y:S02]  /*79b0*/  SEL R38, R6, 0xff800000, P2 ;  /* 0xff80000006267807 */ /* 0x000fe40001000000 */
[----:B------:R-:W-:Y:S02]  /*79c0*/  SEL R39, R7, 0xff800000, P3 ;  /* 0xff80000007277807 */ /* 0x000fe40001800000 */
[----:B------:R-:W-:Y:S02]  /*79d0*/  SEL R40, R8, 0xff800000, P4 ;  /* 0xff80000008287807 */ /* 0x000fe40002000000 */
[----:B------:R-:W-:Y:S01]  /*79e0*/  SEL R41, R9, 0xff800000, P5 ;  /* 0xff80000009297807 */ /* 0x000fe20002800000 */
[----:B------:R-:W-:Y:S01]  /*79f0*/  IMAD.SHL.U32 R9, R3, 0x4, RZ ;  /* 0x0000000403097824 */ /* 0x000fe200078e00ff */
[----:B------:R-:W-:-:S02]  /*7a00*/  SEL R50, R10, 0xff800000, P6 ;  /* 0xff8000000a327807 */ /* 0x000fc40003000000 */
[C---:B------:R-:W-:Y:S02]  /*7a10*/  R2P PR, R159.reuse.B1, 0x7f ;  /* 0x0000007f9f007804 */ /* 0x040fe40000001000 */
[----:B------:R-:W-:Y:S02]  /*7a20*/  LOP3.LUT R5, R159, 0x1, RZ, 0xc0, !PT ;  /* 0x000000019f057812 */ /* 0x000fe400078ec0ff */
[----:B------:R-:W-:Y:S02]  /*7a30*/  FMNMX3 R7, R168, R98, R99, !PT ;  /* 0x00000062a8077276 */ /* 0x000fe40007800063 */
[----:B------:R-:W-:Y:S01]  /*7a40*/  SEL R44, R12, 0xff800000, P0 ;  /* 0xff8000000c2c7807 */ /* 0x000fe20000000000 */
[----:B------:R-:W-:Y:S01]  /*7a50*/  IMAD.U32 R12, RZ, RZ, UR13 ;  /* 0x0000000dff0c7e24 */ /* 0x000fe2000f8e00ff */
[----:B------:R-:W-:Y:S02]  /*7a60*/  SEL R45, R13, 0xff800000, P1 ;  /* 0xff8000000d2d7807 */ /* 0x000fe40000800000 */
[----:B------:R-:W-:-:S02]  /*7a70*/  SEL R48, R14, 0xff800000, P2 ;  /* 0xff8000000e307807 */ /* 0x000fc40001000000 */
[----:B------:R-:W-:Y:S02]  /*7a80*/  SEL R49, R15, 0xff800000, P3 ;  /* 0xff8000000f317807 */ /* 0x000fe40001800000 */
[----:B------:R-:W-:Y:S02]  /*7a90*/  SEL R144, R16, 0xff800000, P4 ;  /* 0xff80000010907807 */ /* 0x000fe40002000000 */
[----:B------:R-:W-:Y:S02]  /*7aa0*/  SEL R145, R17, 0xff800000, P5 ;  /* 0xff80000011917807 */ /* 0x000fe40002800000 */
[----:B------:R-:W-:Y:S02]  /*7ab0*/  SEL R150, R18, 0xff800000, P6 ;  /* 0xff80000012967807 */ /* 0x000fe40003000000 */
[----:B------:R-:W-:Y:S02]  /*7ac0*/  R2P PR, R159.B2, 0x7f ;  /* 0x0000007f9f007804 */ /* 0x000fe40000002000 */
[----:B------:R-:W-:-:S02]  /*7ad0*/  FMNMX R6, R88, R89, !PT ;  /* 0x0000005958067209 */ /* 0x000fc40007800000 */
[----:B------:R-:W-:Y:S02]  /*7ae0*/  FMNMX3 R7, R7, R92, R93, !PT ;  /* 0x0000005c07077276 */ /* 0x000fe4000780005d */
[----:B------:R-:W-:Y:S02]  /*7af0*/  SEL R20, R20, 0xff800000, P0 ;  /* 0xff80000014147807 */ /* 0x000fe40000000000 */
[----:B------:R-:W-:Y:S02]  /*7b00*/  ISETP.NE.U32.AND P0, PT, R5, 0x1, PT ;  /* 0x000000010500780c */ /* 0x000fe40003f05070 */
[----:B------:R-:W-:Y:S02]  /*7b10*/  FMNMX R5, R90, R91, !PT ;  /* 0x0000005b5a057209 */ /* 0x000fe40007800000 */
[----:B------:R-:W-:Y:S02]  /*7b20*/  SEL R46, R4, 0xff800000, !P0 ;  /* 0xff800000042e7807 */ /* 0x000fe40004000000 */
        /* <DEDUP_REMOVED lines=30> */
[----:B------:R-:W-:-:S02]  /*7d10*/  LOP3.LUT P0, RZ, R159, 0x80, RZ, 0xc0, !PT ;  /* 0x000000809fff7812 */ /* 0x000fc4000780c0ff */
[----:B------:R-:W-:Y:S02]  /*7d20*/  FMNMX3 R5, R5, R74, R75, !PT ;  /* 0x0000004a05057276 */ /* 0x000fe4000780004b */
[----:B------:R-:W-:Y:S02]  /*7d30*/  FMNMX3 R4, R4, R124, R125, !PT ;  /* 0x0000007c04047276 */ /* 0x000fe4000780007d */
[----:B------:R-:W-:Y:S02]  /*7d40*/  FMNMX3 R7, R7, R78, R79, !PT ;  /* 0x0000004e07077276 */ /* 0x000fe4000780004f */
[----:B------:R-:W-:Y:S02]  /*7d50*/  FMNMX3 R6, R6, R82, R83, !PT ;  /* 0x0000005206067276 */ /* 0x000fe40007800053 */
[----:B------:R-:W-:Y:S02]  /*7d60*/  SEL R51, R11, 0xff800000, P0 ;  /* 0xff8000000b337807 */ /* 0x000fe40000000000 */
        /* <DEDUP_REMOVED lines=12> */
[----:B------:R-:W-:-:S02]  /*7e30*/  SEL R21, R21, 0xff800000, P1 ;  /* 0xff80000015157807 */ /* 0x000fc40000800000 */
[----:B------:R-:W-:Y:S02]  /*7e40*/  SEL R154, R22, 0xff800000, P2 ;  /* 0xff800000169a7807 */ /* 0x000fe40001000000 */
[----:B------:R-:W-:Y:S02]  /*7e50*/  SEL R155, R23, 0xff800000, P3 ;  /* 0xff800000179b7807 */ /* 0x000fe40001800000 */
[----:B------:R-:W-:Y:S02]  /*7e60*/  SEL R156, R24, 0xff800000, P4 ;  /* 0xff800000189c7807 */ /* 0x000fe40002000000 */
[----:B------:R-:W-:Y:S02]  /*7e70*/  SEL R157, R25, 0xff800000, P5 ;  /* 0xff800000199d7807 */ /* 0x000fe40002800000 */
[----:B------:R-:W-:Y:S02]  /*7e80*/  SEL R26, R26, 0xff800000, P6 ;  /* 0xff8000001a1a7807 */ /* 0x000fe40003000000 */
[----:B------:R-:W-:-:S02]  /*7e90*/  FMNMX3 R5, R5, R148, R149, !PT ;  /* 0x0000009405057276 */ /* 0x000fc40007800095 */
[----:B------:R-:W-:Y:S02]  /*7ea0*/  FMNMX3 R4, R4, R152, R153, !PT ;  /* 0x0000009804047276 */ /* 0x000fe40007800099 */
[----:B------:R-:W-:Y:S02]  /*7eb0*/  FMNMX3 R7, R7, R46, R47, !PT ;  /* 0x0000002e07077276 */ /* 0x000fe4000780002f */
[----:B------:R-:W-:Y:S02]  /*7ec0*/  FMNMX3 R6, R6, R38, R39, !PT ;  /* 0x0000002606067276 */ /* 0x000fe40007800027 */
[----:B------:R-:W-:Y:S02]  /*7ed0*/  R2P PR, R159.B3, 0x7f ;  /* 0x0000007f9f007804 */ /* 0x000fe40000003000 */
[----:B------:R-:W-:Y:S02]  /*7ee0*/  FMNMX3 R5, R5, R40, R41, !PT ;  /* 0x0000002805057276 */ /* 0x000fe40007800029 */
[----:B------:R-:W-:-:S02]  /*7ef0*/  FMNMX3 R4, R4, R50, R51, !PT ;  /* 0x0000003204047276 */ /* 0x000fc40007800033 */
[----:B------:R-:W-:Y:S02]  /*7f00*/  FMNMX3 R7, R7, R44, R45, !PT ;  /* 0x0000002c07077276 */ /* 0x000fe4000780002d */
[----:B------:R-:W-:Y:S02]  /*7f10*/  FMNMX3 R6, R6, R48, R49, !PT ;  /* 0x0000003006067276 */ /* 0x000fe40007800031 */
[----:B------:R-:W-:Y:S02]  /*7f20*/  SEL R158, R28, 0xff800000, P0 ;  /* 0xff8000001c9e7807 */ /* 0x000fe40000000000 */
[----:B------:R-:W-:Y:S02]  /*7f30*/  ISETP.GT.AND P0, PT, R159, -0x1, PT ;  /* 0xffffffff9f00780c */ /* 0x000fe40003f04270 */
[----:B------:R-:W-:Y:S02]  /*7f40*/  SEL R159, R29, 0xff800000, P1 ;  /* 0xff8000001d9f7807 */ /* 0x000fe40000800000 */
[----:B------:R-:W-:-:S02]  /*7f50*/  SEL R160, R30, 0xff800000, P2 ;  /* 0xff8000001ea07807 */ /* 0x000fc40001000000 */
[----:B------:R-:W-:Y:S02]  /*7f60*/  SEL R161, R31, 0xff800000, P3 ;  /* 0xff8000001fa17807 */ /* 0x000fe40001800000 */
[----:B------:R-:W-:Y:S02]  /*7f70*/  FMNMX3 R5, R5, R144, R145, !PT ;  /* 0x0000009005057276 */ /* 0x000fe40007800091 */
[----:B------:R-:W-:Y:S02]  /*7f80*/  FMNMX3 R4, R4, R150, R151, !PT ;  /* 0x0000009604047276 */ /* 0x000fe40007800097 */
[----:B------:R-:W-:Y:S02]  /*7f90*/  FMNMX3 R7, R7, R20, R21, !PT ;  /* 0x0000001407077276 */ /* 0x000fe40007800015 */
[----:B------:R-:W-:Y:S02]  /*7fa0*/  FMNMX3 R6, R6, R154, R155, !PT ;  /* 0x0000009a06067276 */ /* 0x000fe4000780009b */
[----:B------:R-:W-:-:S02]  /*7fb0*/  SEL R163, R35, 0xff800000, !P0 ;  /* 0xff80000023a37807 */ /* 0x000fc40004000000 */
[----:B------:R-:W-:Y:S02]  /*7fc0*/  SEL R164, R32, 0xff800000, P4 ;  /* 0xff80000020a47807 */ /* 0x000fe40002000000 */
[----:B------:R-:W-:Y:S02]  /*7fd0*/  SEL R165, R33, 0xff800000, P5 ;  /* 0xff80000021a57807 */ /* 0x000fe40002800000 */
[----:B------:R-:W-:Y:S02]  /*7fe0*/  SEL R162, R34, 0xff800000, P6 ;  /* 0xff80000022a27807 */ /* 0x000fe40003000000 */
[----:B------:R-:W-:Y:S02]  /*7ff0*/  FMNMX3 R5, R5, R156, R157, !PT ;  /* 0x0000009c05057276 */ /* 0x000fe4000780009d */
[----:B------:R-:W-:Y:S02]  /*8000*/  FMNMX3 R4, R4, R26, R27, !PT ;  /* 0x0000001a04047276 */ /* 0x000fe4000780001b */
[----:B------:R-:W-:-:S02]  /*8010*/  FMNMX3 R7, R7, R158, R159, !PT ;  /* 0x0000009e07077276 */ /* 0x000fc4000780009f */
[----:B------:R-:W-:Y:S02]  /*8020*/  FMNMX3 R6, R6, R160, R161, !PT ;  /* 0x000000a006067276 */ /* 0x000fe400078000a1 */
[----:B------:R-:W-:Y:S02]  /*8030*/  FMNMX3 R5, R5, R164, R165, !PT ;  /* 0x000000a405057276 */ /* 0x000fe400078000a5 */
[----:B------:R-:W-:Y:S02]  /*8040*/  FMNMX3 R4, R4, R162, R163, !PT ;  /* 0x000000a204047276 */ /* 0x000fe400078000a3 */
[----:B------:R-:W-:Y:S02]  /*8050*/  FMNMX R6, R7, R6, !PT ;  /* 0x0000000607067209 */ /* 0x000fe40007800000 */
[----:B------:R-:W-:Y:S02]  /*8060*/  LOP3.LUT R9, R9, 0x1fc, RZ, 0xc0, !PT ;  /* 0x000001fc09097812 */ /* 0x000fe400078ec0ff */
[----:B------:R-:W-:-:S04]  /*8070*/  FMNMX3 R169, R6, R5, R4, !PT ;  /* 0x0000000506a97276 */ /* 0x000fc80007800004 */
[----:B------:R-:W-:-:S04]  /*8080*/  FSETP.NEU.AND P0, PT, R169, -INF , PT ;  /* 0xff800000a900780b */ /* 0x000fc80003f0d000 */
[----:B------:R-:W-:Y:S02]  /*8090*/  FSEL R5, R169, RZ, P0 ;  /* 0x000000ffa9057208 */ /* 0x000fe40000000000 */
[----:B------:R-:W-:-:S03]  /*80a0*/  ELECT P0, URZ, PT ;  /* 0x0000000000ff782f */ /* 0x000fc60003800000 */
[----:B------:R-:W-:-:S04]  /*80b0*/  FADD R4, -R5, R168 ;  /* 0x000000a805047221 */ /* 0x000fc80000000100 */
[----:B---3--:R-:W-:-:S05]  /*80c0*/  FMUL R4, R4, UR6 ;  /* 0x0000000604047c20 */ /* 0x008fca0008400000 */
[----:B------:R-:W-:Y:S02]  /*80d0*/  FSETP.GE.AND P1, PT, R4, -8, PT ;  /* 0xc10000000400780b */ /* 0x000fe40003f26000 */
[----:B------:R-:W1:Y:S02]  /*80e0*/  MUFU.EX2 R4, R4 ;  /* 0x0000000400047308 */ /* 0x000e640000000800 */
[----:B------:R-:W-:-:S05]  /*80f0*/  FSEL R5, R168, R5, P1 ;  /* 0x00000005a8057208 */ /* 0x000fca0000800000 */
[----:B------:R-:W-:-:S04]  /*8100*/  FFMA R170, -R5, UR6, RZ ;  /* 0x0000000605aa7c23 */ /* 0x000fc800080001ff */
[--C-:B------:R-:W-:Y:S02]  /*8110*/  FFMA2 R24, R88.F32x2.HI_LO, UR6.F32, R170.reuse.F32 ;  /* 0x0000000658187c49 */ /* 0x100fe400092000aa */
[--C-:B------:R-:W-:Y:S02]  /*8120*/  FFMA2 R32, R92.F32x2.HI_LO, UR6.F32, R170.reuse.F32 ;  /* 0x000000065c207c49 */ /* 0x100fe400092000aa */
[--C-:B------:R-:W-:Y:S02]  /*8130*/  FFMA2 R34, R94.F32x2.HI_LO, UR6.F32, R170.reuse.F32 ;  /* 0x000000065e227c49 */ /* 0x100fe400092000aa */
[--C-:B------:R-:W-:Y:S01]  /*8140*/  FFMA2 R88, R96.F32x2.HI_LO, UR6.F32, R170.reuse.F32 ;  /* 0x0000000660587c49 */ /* 0x100fe200092000aa */
[----:B------:R-:W-:Y:S01]  /*8150*/  MUFU.EX2 R24, R24 ;  /* 0x0000001800187308 */ /* 0x000fe20000000800 */
[--C-:B------:R-:W-:Y:S01]  /*8160*/  FFMA2 R22, R98.F32x2.HI_LO, UR6.F32, R170.reuse.F32 ;  /* 0x0000000662167c49 */ /* 0x100fe200092000aa */
[----:B-1----:R-:W-:Y:S01]  /*8170*/  FSEL R171, R4, 1, !P1 ;  /* 0x3f80000004ab7808 */ /* 0x002fe20004800000 */
[----:B------:R-:W-:-:S02]  /*8180*/  FFMA2 R28, R90.F32x2.HI_LO, UR6.F32, R170.F32 ;  /* 0x000000065a1c7c49 */ /* 0x000fc400092000aa */
[--C-:B------:R-:W-:Y:S02]  /*8190*/  FFMA2 R30, R102.F32x2.HI_LO, UR6.F32, R170.reuse.F32 ;  /* 0x00000006661e7c49 */ /* 0x100fe400092000aa */
[--C-:B------:R-:W-:Y:S01]  /*81a0*/  FFMA2 R92, R100.F32x2.HI_LO, UR6.F32, R170.reuse.F32 ;  /* 0x00000006645c7c49 */ /* 0x100fe200092000aa */
[----:B------:R-:W-:Y:S01]  /*81b0*/  MUFU.EX2 R22, R22 ;  /* 0x0000001600167308 */ /* 0x000fe20000000800 */
[--C-:B------:R-:W-:Y:S01]  /*81c0*/  FFMA2 R94, R104.F32x2.HI_LO, UR6.F32, R170.reuse.F32 ;  /* 0x00000006685e7c49 */ /* 0x100fe200092000aa */
[----:B------:R1:W-:Y:S01]  /*81d0*/  STS [R9+UR7+0xbc], R171 ;  /* 0x0000bcab09007988 */ /* 0x0003e20008000807 */
[--C-:B------:R-:W-:Y:S02]  /*81e0*/  FFMA2 R96, R106.F32x2.HI_LO, UR6.F32, R170.reuse.F32 ;  /* 0x000000066a607c49 */ /* 0x100fe400092000aa */
[--C-:B------:R-:W-:Y:S02]  /*81f0*/  FFMA2 R90, R108.F32x2.HI_LO, UR6.F32, R170.reuse.F32 ;  /* 0x000000066c5a7c49 */ /* 0x100fe400092000aa */
[--C-:B------:R-:W-:Y:S01]  /*8200*/  FFMA2 R98, R112.F32x2.HI_LO, UR6.F32, R170.reuse.F32 ;  /* 0x0000000670627c49 */ /* 0x100fe200092000aa */
[----:B------:R-:W2:Y:S01]  /*8210*/  MUFU.EX2 R23, R23 ;  /* 0x0000001700177308 */ /* 0x000ea20000000800 */
[----:B------:R-:W-:-:S02]  /*8220*/  FFMA2 R100, R110.F32x2.HI_LO, UR6.F32, R170.F32 ;  /* 0x000000066e647c49 */ /* 0x000fc400092000aa */
[--C-:B------:R-:W-:Y:S02]  /*8230*/  FFMA2 R102, R114.F32x2.HI_LO, UR6.F32, R170.reuse.F32 ;  /* 0x0000000672667c49 */ /* 0x100fe400092000aa */
[--C-:B------:R-:W-:Y:S02]  /*8240*/  FFMA2 R104, R116.F32x2.HI_LO, UR6.F32, R170.reuse.F32 ;  /* 0x0000000674687c49 */ /* 0x100fe400092000aa */
[--C-:B------:R-:W-:Y:S01]  /*8250*/  FFMA2 R106, R118.F32x2.HI_LO, UR6.F32, R170.reuse.F32 ;  /* 0x00000006766a7c49 */ /* 0x100fe200092000aa */
[----:B------:R-:W3:Y:S01]  /*8260*/  MUFU.EX2 R25, R25 ;  /* 0x0000001900197308 */ /* 0x000ee20000000800 */
[--C-:B------:R-:W-:Y:S02]  /*8270*/  FFMA2 R52, R52.F32x2.HI_LO, UR6.F32, R170.reuse.F32 ;  /* 0x0000000634347c49 */ /* 0x100fe400092000aa */
[--C-:B------:R-:W-:Y:S02]  /*8280*/  FFMA2 R54, R54.F32x2.HI_LO, UR6.F32, R170.reuse.F32 ;  /* 0x0000000636367c49 */ /* 0x100fe400092000aa */
[----:B------:R-:W-:-:S02]  /*8290*/  FFMA2 R56, R56.F32x2.HI_LO, UR6.F32, R170.F32 ;  /* 0x0000000638387c49 */ /* 0x000fc400092000aa */
[--C-:B------:R-:W-:Y:S01]  /*82a0*/  FFMA2 R58, R58.F32x2.HI_LO, UR6.F32, R170.reuse.F32 ;  /* 0x000000063a3a7c49 */ /* 0x100fe200092000aa */
[----:B------:R-:W-:Y:S01]  /*82b0*/  MUFU.EX2 R28, R28 ;  /* 0x0000001c001c7308 */ /* 0x000fe20000000800 */
[--C-:B------:R-:W-:Y:S01]  /*82c0*/  FFMA2 R60, R60.F32x2.HI_LO, UR6.F32, R170.reuse.F32 ;  /* 0x000000063c3c7c49 */ /* 0x100fe200092000aa */
[----:B--2---:R-:W-:Y:S01]  /*82d0*/  F2FP.BF16.F32.PACK_AB R4, R23, R22 ;  /* 0x000000161704723e */ /* 0x004fe200000010ff */
[--C-:B------:R-:W-:Y:S02]  /*82e0*/  FFMA2 R62, R62.F32x2.HI_LO, UR6.F32, R170.reuse.F32 ;  /* 0x000000063e3e7c49 */ /* 0x100fe400092000aa */
[--C-:B------:R-:W-:Y:S02]  /*82f0*/  FFMA2 R64, R64.F32x2.HI_LO, UR6.F32, R170.reuse.F32 ;  /* 0x0000000640407c49 */ /* 0x100fe400092000aa */
[--C-:B------:R-:W-:Y:S01]  /*8300*/  FFMA2 R108, R120.F32x2.HI_LO, UR6.F32, R170.reuse.F32 ;  /* 0x00000006786c7c49 */ /* 0x100fe200092000aa */
[----:B------:R-:W2:Y:S01]  /*8310*/  MUFU.EX2 R29, R29 ;  /* 0x0000001d001d7308 */ /* 0x000ea20000000800 */
[--C-:B------:R-:W-:Y:S01]  /*8320*/  FFMA2 R68, R68.F32x2.HI_LO, UR6.F32, R170.reuse.F32 ;  /* 0x0000000644447c49 */ /* 0x100fe200092000aa */
[----:B---3--:R-:W-:Y:S01]  /*8330*/  F2FP.BF16.F32.PACK_AB R5, R25, R24 ;  /* 0x000000181905723e */ /* 0x008fe200000010ff */
        /* <DEDUP_REMOVED lines=8> */
[----:B------:R-:W3:Y:S01]  /*83c0*/  MUFU.EX2 R31, R31 ;  /* 0x0000001f001f7308 */ /* 0x000ee20000000800 */
[----:B--2---:R-:W-:Y:S01]  /*83d0*/  F2FP.BF16.F32.PACK_AB R6, R29, R28 ;  /* 0x0000001c1d06723e */ /* 0x004fe200000010ff */
[----:B------:R-:W-:-:S02]  /*83e0*/  FFMA2 R118, R124.F32x2.HI_LO, UR6.F32, R170.F32 ;  /* 0x000000067c767c49 */ /* 0x000fc400092000aa */
[--C-:B------:R-:W-:Y:S02]  /*83f0*/  FFMA2 R120, R126.F32x2.HI_LO, UR6.F32, R170.reuse.F32 ;  /* 0x000000067e787c49 */ /* 0x100fe400092000aa */
[--C-:B------:R-:W-:Y:S02]  /*8400*/  FFMA2 R122, R134.F32x2.HI_LO, UR6.F32, R170.reuse.F32 ;  /* 0x00000006867a7c49 */ /* 0x100fe400092000aa */
[----:B------:R-:W-:Y:S01]  /*8410*/  MUFU.EX2 R32, R32 ;  /* 0x0000002000207308 */ /* 0x000fe20000000800 */
[--C-:B------:R-:W-:Y:S02]  /*8420*/  FFMA2 R80, R80.F32x2.HI_LO, UR6.F32, R170.reuse.F32 ;  /* 0x0000000650507c49 */ /* 0x100fe400092000aa */
[--C-:B------:R-:W-:Y:S02]  /*8430*/  FFMA2 R66, R66.F32x2.HI_LO, UR6.F32, R170.reuse.F32 ;  /* 0x0000000642427c49 */ /* 0x100fe400092000aa */
[--C-:B------:R-:W-:Y:S02]  /*8440*/  FFMA2 R74, R74.F32x2.HI_LO, UR6.F32, R170.reuse.F32 ;  /* 0x000000064a4a7c49 */ /* 0x100fe400092000aa */
[--C-:B------:R-:W-:Y:S01]  /*8450*/  FFMA2 R78, R78.F32x2.HI_LO, UR6.F32, R170.reuse.F32 ;  /* 0x000000064e4e7c49 */ /* 0x100fe200092000aa */
[----:B------:R-:W2:Y:S01]  /*8460*/  MUFU.EX2 R33, R33 ;  /* 0x0000002100217308 */ /* 0x000ea20000000800 */
[----:B---3--:R-:W-:Y:S01]  /*8470*/  F2FP.BF16.F32.PACK_AB R7, R31, R30 ;  /* 0x0000001e1f07723e */ /* 0x008fe200000010ff */
        /* <DEDUP_REMOVED lines=8> */
[----:B------:R-:W1:Y:S01]  /*8500*/  MUFU.EX2 R35, R35 ;  /* 0x0000002300237308 */ /* 0x000e620000000800 */
        /* <DEDUP_REMOVED lines=10> */
[----:B-1----:R-:W-:Y:S01]  /*85b0*/  F2FP.BF16.F32.PACK_AB R9, R35, R34 ;  /* 0x000000222309723e */ /* 0x002fe200000010ff */
[----:B------:R-:W-:-:S02]  /*85c0*/  FFMA2 R50, R50.F32x2.HI_LO, UR6.F32, R170.F32 ;  /* 0x0000000632327c49 */ /* 0x000fc400092000aa */
[--C-:B------:R-:W-:Y:S02]  /*85d0*/  FFMA2 R44, R44.F32x2.HI_LO, UR6.F32, R170.reuse.F32 ;  /* 0x000000062c2c7c49 */ /* 0x100fe400092000aa */
[--C-:B------:R-:W-:Y:S02]  /*85e0*/  FFMA2 R48, R48.F32x2.HI_LO, UR6.F32, R170.reuse.F32 ;  /* 0x0000000630307c49 */ /* 0x100fe400092000aa */
[----:B------:R-:W-:Y:S01]  /*85f0*/  MUFU.EX2 R90, R90 ;  /* 0x0000005a005a7308 */ /* 0x000fe20000000800 */
[--C-:B------:R-:W-:Y:S02]  /*8600*/  FFMA2 R20, R20.F32x2.HI_LO, UR6.F32, R170.reuse.F32 ;  /* 0x0000000614147c49 */ /* 0x100fe400092000aa */
[--C-:B------:R-:W-:Y:S02]  /*8610*/  FFMA2 R142, R154.F32x2.HI_LO, UR6.F32, R170.reuse.F32 ;  /* 0x000000069a8e7c49 */ /* 0x100fe400092000aa */
[----:B------:R-:W-:Y:S02]  /*8620*/  IMAD.MOV.U32 R154, RZ, RZ, 0x1 ;  /* 0x00000001ff9a7424 */ /* 0x000fe400078e00ff */
[--C-:B------:R-:W-:Y:S01]  /*8630*/  FFMA2 R144, R156.F32x2.HI_LO, UR6.F32, R170.reuse.F32 ;  /* 0x000000069c907c49 */ /* 0x100fe200092000aa */
[----:B------:R-:W-:Y:S01]  /*8640*/  FSEL R155, R168, R169, P1 ;  /* 0x000000a9a89b7208 */ /* 0x000fe20000800000 */
[--C-:B------:R-:W-:Y:S01]  /*8650*/  FFMA2 R26, R26.F32x2.HI_LO, UR6.F32, R170.reuse.F32 ;  /* 0x000000061a1a7c49 */ /* 0x100fe200092000aa */
[----:B------:R-:W1:Y:S01]  /*8660*/  MUFU.EX2 R91, R91 ;  /* 0x0000005b005b7308 */ /* 0x000e620000000800 */
[----:B--2---:R-:W-:Y:S01]  /*8670*/  F2FP.BF16.F32.PACK_AB R10, R89, R88 ;  /* 0x00000058590a723e */ /* 0x004fe200000010ff */
[----:B------:R-:W-:-:S02]  /*8680*/  FFMA2 R146, R158.F32x2.HI_LO, UR6.F32, R170.F32 ;  /* 0x000000069e927c49 */ /* 0x000fc400092000aa */
[--C-:B------:R-:W-:Y:S02]  /*8690*/  FFMA2 R148, R160.F32x2.HI_LO, UR6.F32, R170.reuse.F32 ;  /* 0x00000006a0947c49 */ /* 0x100fe400092000aa */
[--C-:B------:R-:W-:Y:S02]  /*86a0*/  FFMA2 R150, R164.F32x2.HI_LO, UR6.F32, R170.reuse.F32 ;  /* 0x00000006a4967c49 */ /* 0x100fe400092000aa */
[----:B------:R-:W-:Y:S01]  /*86b0*/  MUFU.EX2 R92, R92 ;  /* 0x0000005c005c7308 */ /* 0x000fe20000000800 */
[----:B------:R-:W-:-:S07]  /*86c0*/  FFMA2 R152, R162.F32x2.HI_LO, UR6.F32, R170.F32 ;  /* 0x00000006a2987c49 */ /* 0x000fce00092000aa */
[----:B------:R-:W2:Y:S01]  /*86d0*/  MUFU.EX2 R93, R93 ;  /* 0x0000005d005d7308 */ /* 0x000ea20000000800 */
[----:B------:R2:W-:Y:S06]  /*86e0*/  BAR.ARV R12, 0x40 ;  /* 0x0001000c0000751d */ /* 0x0005ec0000002000 */
[----:B-1----:R-:W-:Y:S01]  /*86f0*/  F2FP.BF16.F32.PACK_AB R11, R91, R90 ;  /* 0x0000005a5b0b723e */ /* 0x002fe200000010ff */
[----:B------:R-:W-:Y:S08]  /*8700*/  MUFU.EX2 R94, R94 ;  /* 0x0000005e005e7308 */ /* 0x000ff00000000800 */
[----:B------:R-:W1:Y:S08]  /*8710*/  MUFU.EX2 R95, R95 ;  /* 0x0000005f005f7308 */ /* 0x000e700000000800 */
[----:B------:R-:W-:Y:S01]  /*8720*/  MUFU.EX2 R96, R96 ;  /* 0x0000006000607308 */ /* 0x000fe20000000800 */
[----:B--2---:R-:W-:-:S07]  /*8730*/  F2FP.BF16.F32.PACK_AB R12, R93, R92 ;  /* 0x0000005c5d0c723e */ /* 0x004fce00000010ff */
[----:B------:R-:W2:Y:S01]  /*8740*/  MUFU.EX2 R97, R97 ;  /* 0x0000006100617308 */ /* 0x000ea20000000800 */
[----:B-1----:R-:W-:-:S07]  /*8750*/  F2FP.BF16.F32.PACK_AB R13, R95, R94 ;  /* 0x0000005e5f0d723e */ /* 0x002fce00000010ff */
[----:B------:R-:W-:Y:S08]  /*8760*/  MUFU.EX2 R98, R98 ;  /* 0x0000006200627308 */ /* 0x000ff00000000800 */
[----:B------:R-:W1:Y:S01]  /*8770*/  MUFU.EX2 R99, R99 ;  /* 0x0000006300637308 */ /* 0x000e620000000800 */
[----:B--2---:R-:W-:-:S07]  /*8780*/  F2FP.BF16.F32.PACK_AB R14, R97, R96 ;  /* 0x00000060610e723e */ /* 0x004fce00000010ff */
[----:B------:R-:W-:Y:S08]  /*8790*/  MUFU.EX2 R100, R100 ;  /* 0x0000006400647308 */ /* 0x000ff00000000800 */
        /* <DEDUP_REMOVED lines=13> */
[----:B-1----:R-:W-:-:S04]  /*8870*/  F2FP.BF16.F32.PACK_AB R19, R107, R106 ;  /* 0x0000006a6b13723e */ /* 0x002fc800000010ff */
[----:B------:R2:W-:Y:S01]  /*8880*/  STTM.x16 tmem[UR4], R4 ;  /* 0x00000004000079ed */ /* 0x0005e20008240004 */
[----:B------:R-:W-:Y:S02]  /*8890*/  R2UR UR4, R133 ;  /* 0x00000000850472ca */ /* 0x000fe400000e0000 */
[----:B------:R-:W-:Y:S08]  /*88a0*/  MUFU.EX2 R54, R54 ;  /* 0x0000003600367308 */ /* 0x000ff00000000800 */
[----:B------:R-:W1:Y:S08]  /*88b0*/  MUFU.EX2 R55, R55 ;  /* 0x0000003700377308 */ /* 0x000e700000000800 */
[----:B------:R-:W-:Y:S08]  /*88c0*/  MUFU.EX2 R56, R56 ;  /* 0x0000003800387308 */ /* 0x000ff00000000800 */
[----:B------:R-:W3:Y:S08]  /*88d0*/  MUFU.EX2 R57, R57 ;  /* 0x0000003900397308 */ /* 0x000ef00000000800 */
[----:B------:R-:W-:Y:S08]  /*88e0*/  MUFU.EX2 R58, R58 ;  /* 0x0000003a003a7308 */ /* 0x000ff00000000800 */
[----:B------:R-:W4:Y:S08]  /*88f0*/  MUFU.EX2 R59, R59 ;  /* 0x0000003b003b7308 */ /* 0x000f300000000800 */
[----:B------:R-:W-:Y:S01]  /*8900*/  MUFU.EX2 R60, R60 ;  /* 0x0000003c003c7308 */ /* 0x000fe20000000800 */
[----:B--2---:R-:W-:-:S02]  /*8910*/  F2FP.BF16.F32.PACK_AB R4, R53, R52 ;  /* 0x000000343504723e */ /* 0x004fc400000010ff */
[----:B-1----:R-:W-:Y:S02]  /*8920*/  F2FP.BF16.F32.PACK_AB R5, R55, R54 ;  /* 0x000000363705723e */ /* 0x002fe400000010ff */
[----:B---3--:R-:W-:-:S03]  /*8930*/  F2FP.BF16.F32.PACK_AB R6, R57, R56 ;  /* 0x000000383906723e */ /* 0x008fc600000010ff */
[----:B------:R-:W1:Y:S01]  /*8940*/  MUFU.EX2 R61, R61 ;  /* 0x0000003d003d7308 */ /* 0x000e620000000800 */
[----:B----4-:R-:W-:-:S07]  /*8950*/  F2FP.BF16.F32.PACK_AB R7, R59, R58 ;  /* 0x0000003a3b07723e */ /* 0x010fce00000010ff */
        /* <DEDUP_REMOVED lines=35> */
[----:B--2---:R-:W-:-:S04]  /*8b90*/  F2FP.BF16.F32.PACK_AB R19, R117, R116 ;  /* 0x000000747513723e */ /* 0x004fc800000010ff */
[----:B------:R1:W-:Y:S01]  /*8ba0*/  STTM.x16 tmem[UR4], R4 ;  /* 0x00000004000079ed */ /* 0x0003e20008240004 */
[----:B------:R-:W-:Y:S02]  /*8bb0*/  R2UR UR4, R87 ;  /* 0x00000000570472ca */ /* 0x000fe400000e0000 */
[----:B------:R-:W-:Y:S08]  /*8bc0*/  MUFU.EX2 R66, R66 ;  /* 0x0000004200427308 */ /* 0x000ff00000000800 */
[----:B------:R-:W2:Y:S08]  /*8bd0*/  MUFU.EX2 R67, R67 ;  /* 0x0000004300437308 */ /* 0x000eb00000000800 */
[----:B------:R-:W-:Y:S08]  /*8be0*/  MUFU.EX2 R74, R74 ;  /* 0x0000004a004a7308 */ /* 0x000ff00000000800 */
[----:B------:R-:W3:Y:S08]  /*8bf0*/  MUFU.EX2 R75, R75 ;  /* 0x0000004b004b7308 */ /* 0x000ef00000000800 */
[----:B------:R-:W-:Y:S08]  /*8c00*/  MUFU.EX2 R118, R118 ;  /* 0x0000007600767308 */ /* 0x000ff00000000800 */
[----:B------:R-:W4:Y:S08]  /*8c10*/  MUFU.EX2 R119, R119 ;  /* 0x0000007700777308 */ /* 0x000f300000000800 */
[----:B------:R-:W-:Y:S01]  /*8c20*/  MUFU.EX2 R78, R78 ;  /* 0x0000004e004e7308 */ /* 0x000fe20000000800 */
[----:B-1----:R-:W-:-:S02]  /*8c30*/  F2FP.BF16.F32.PACK_AB R4, R81, R80 ;  /* 0x000000505104723e */ /* 0x002fc400000010ff */
[----:B--2---:R-:W-:Y:S02]  /*8c40*/  F2FP.BF16.F32.PACK_AB R5, R67, R66 ;  /* 0x000000424305723e */ /* 0x004fe400000010ff */
        /* <DEDUP_REMOVED lines=40> */
[----:B------:R-:W-:Y:S01]  /*8ed0*/  R2UR UR4, R166 ;  /* 0x00000000a60472ca */ /* 0x000fe200000e0000 */
[----:B------:R-:W2:Y:S01]  /*8ee0*/  FENCE.VIEW.ASYNC.T ;  /* 0x00000000000073c6 */ /* 0x000ea20000000200 */
[----:B------:R-:W-:Y:S01]  /*8ef0*/  MUFU.EX2 R38, R38 ;  /* 0x0000002600267308 */ /* 0x000fe20000000800 */
[----:B--2---:R2:W-:Y:S07]  /*8f00*/  SYNCS.ARRIVE.TRANS64.ART0 RZ, [UR7+0x48], R154 ;  /* 0x0000489affff79a7 */ /* 0x0045ee0008500007 */
[----:B------:R-:W3:Y:S08]  /*8f10*/  MUFU.EX2 R39, R39 ;  /* 0x0000002700277308 */ /* 0x000ef00000000800 */
[----:B------:R-:W-:Y:S08]  /*8f20*/  MUFU.EX2 R40, R40 ;  /* 0x0000002800287308 */ /* 0x000ff00000000800 */
[----:B------:R-:W4:Y:S08]  /*8f30*/  MUFU.EX2 R41, R41 ;  /* 0x0000002900297308 */ /* 0x000f300000000800 */
[----:B------:R-:W-:Y:S08]  /*8f40*/  MUFU.EX2 R50, R50 ;  /* 0x0000003200327308 */ /* 0x000ff00000000800 */
[----:B------:R-:W5:Y:S08]  /*8f50*/  MUFU.EX2 R51, R51 ;  /* 0x0000003300337308 */ /* 0x000f700000000800 */
[----:B------:R-:W-:Y:S01]  /*8f60*/  MUFU.EX2 R44, R44 ;  /* 0x0000002c002c7308 */ /* 0x000fe20000000800 */
[----:B-1----:R-:W-:-:S02]  /*8f70*/  F2FP.BF16.F32.PACK_AB R4, R47, R46 ;  /* 0x0000002e2f04723e */ /* 0x002fc400000010ff */
[----:B---3--:R-:W-:Y:S02]  /*8f80*/  F2FP.BF16.F32.PACK_AB R5, R39, R38 ;  /* 0x000000262705723e */ /* 0x008fe400000010ff */
[----:B----4-:R-:W-:-:S03]  /*8f90*/  F2FP.BF16.F32.PACK_AB R6, R41, R40 ;  /* 0x000000282906723e */ /* 0x010fc600000010ff */
[----:B------:R-:W1:Y:S01]  /*8fa0*/  MUFU.EX2 R45, R45 ;  /* 0x0000002d002d7308 */ /* 0x000e620000000800 */
[----:B-----5:R-:W-:-:S07]  /*8fb0*/  F2FP.BF16.F32.PACK_AB R7, R51, R50 ;  /* 0x000000323307723e */ /* 0x020fce00000010ff */
[----:B------:R-:W-:Y:S08]  /*8fc0*/  MUFU.EX2 R48, R48 ;  /* 0x0000003000307308 */ /* 0x000ff00000000800 */
[----:B------:R-:W3:Y:S01]  /*8fd0*/  MUFU.EX2 R49, R49 ;  /* 0x0000003100317308 */ /* 0x000ee20000000800 */
[----:B-1----:R-:W-:-:S07]  /*8fe0*/  F2FP.BF16.F32.PACK_AB R8, R45, R44 ;  /* 0x0000002c2d08723e */ /* 0x002fce00000010ff */
[----:B------:R-:W-:Y:S08]  /*8ff0*/  MUFU.EX2 R138, R138 ;  /* 0x0000008a008a7308 */ /* 0x000ff00000000800 */
[----:B------:R-:W1:Y:S01]  /*9000*/  MUFU.EX2 R139, R139 ;  /* 0x0000008b008b7308 */ /* 0x000e620000000800 */
[----:B---3--:R-:W-:-:S07]  /*9010*/  F2FP.BF16.F32.PACK_AB R9, R49, R48 ;  /* 0x000000303109723e */ /* 0x008fce00000010ff */
        /* <DEDUP_REMOVED lines=26> */
[----:B-1----:R-:W-:Y:S02]  /*91c0*/  F2FP.BF16.F32.PACK_AB R18, R151, R150 ;  /* 0x000000969712723e */ /* 0x002fe400000010ff */
[----:B---3--:R-:W-:-:S04]  /*91d0*/  F2FP.BF16.F32.PACK_AB R19, R153, R152 ;  /* 0x000000989913723e */ /* 0x008fc800000010ff */
[----:B------:R2:W-:Y:S01]  /*91e0*/  STTM.x16 tmem[UR4], R4 ;  /* 0x00000004000079ed */ /* 0x0005e20008240004 */
[----:B------:R-:W-:Y:S01]  /*91f0*/  USHF.L.U32 UR4, UR10, 0x1f, URZ ;  /* 0x0000001f0a047899 */ /* 0x000fe200080006ff */
[----:B------:R-:W1:Y:S02]  /*9200*/  FENCE.VIEW.ASYNC.T ;  /* 0x00000000000073c6 */ /* 0x000e640000000200 */
[----:B-1----:R-:W-:-:S03]  /*9210*/  NOP ;  /* 0x0000000000007918 */ /* 0x002fc60000000000 */
[----:B------:R-:W-:Y:S01]  /*9220*/  IMAD.U32 R156, RZ, RZ, UR4 ;  /* 0x00000004ff9c7e24 */ /* 0x000fe2000f8e00ff */
[----:B------:R2:W-:Y:S03]  /*9230*/  @P0 SYNCS.ARRIVE.TRANS64.ART0 RZ, [UR7+0x50], R154 ;  /* 0x0000509affff09a7 */ /* 0x0005e60008500007 */
[----:B------:R-:W1:Y:S02]  /*9240*/  SYNCS.PHASECHK.TRANS64.TRYWAIT P0, [UR7+0x78], R156 ;  /* 0x0000789cff0075a7 */ /* 0x000e640008001107 */
[----:B-12---:R-:W-:Y:S05]  /*9250*/  @!P0 BRA `(.L_x_46) ;  /* 0x0000004800908947 */ /* 0x006fea0003800000 */
.L_x_107:
[----:B------:R-:W-:Y:S01]  /*9260*/  MOV R5, UR14 ;  /* 0x0000000e00057c02 */ /* 0x000fe20008000f00 */
[----:B-1----:R-:W-:Y:S01]  /*9270*/  FMUL R4, R171, R132 ;  /* 0x00000084ab047220 */ /* 0x002fe20000400000 */
[----:B------:R-:W-:Y:S01]  /*9280*/  FADD2 R24, R24.F32x2.HI_LO, R34.F32x2.HI_LO ;  /* 0x000000221818724b */ /* 0x000fe20000000000 */
[----:B------:R-:W-:Y:S01]  /*9290*/  UIADD3 UR12, UPT, UPT, UR12, 0x1, URZ ;  /* 0x000000010c0c7890 */ /* 0x000fe2000fffe0ff */
[----:B------:R-:W-:Y:S01]  /*92a0*/  FADD2 R28, R28.F32x2.HI_LO, R88.F32x2.HI_LO ;  /* 0x000000581c1c724b */ /* 0x000fe20000000000 */
[----:B------:R-:W-:Y:S01]  /*92b0*/  MOV R168, R155 ;  /* 0x0000009b00a87202 */ /* 0x000fe20000000f00 */
[----:B------:R-:W-:Y:S01]  /*92c0*/  FADD2 R4, R4.F32x2.HI_LO, R22.F32x2.HI_LO ;  /* 0x000000160404724b */ /* 0x000fe20000000000 */
[----:B------:R-:W-:Y:S01]  /*92d0*/  UISETP.NE.AND UP0, UPT, UR12, -0x1, UPT ;  /* 0xffffffff0c00788c */ /* 0x000fe2000bf05270 */
[----:B------:R-:W-:Y:S01]  /*92e0*/  FADD2 R30, R30.F32x2.HI_LO, R90.F32x2.HI_LO ;  /* 0x0000005a1e1e724b */ /* 0x000fe20000000000 */
[----:B------:R-:W-:Y:S01]  /*92f0*/  ULOP3.LUT UR10, UR10, 0x1, URZ, 0x3c, !UPT ;  /* 0x000000010a0a7892 */ /* 0x000fe2000f8e3cff */
[----:B------:R-:W-:Y:S01]  /*9300*/  FADD2 R4, R4.F32x2.HI_LO, R32.F32x2.HI_LO ;  /* 0x000000200404724b */ /* 0x000fe20000000000 */
[----:B------:R-:W-:Y:S01]  /*9310*/  ULOP3.LUT UR11, UR11, 0x1, URZ, 0x3c, !UPT ;  /* 0x000000010b0b7892 */ /* 0x000fe2000f8e3cff */
[----:B------:R-:W-:-:S02]  /*9320*/  FADD2 R24, R24.F32x2.HI_LO, R94.F32x2.HI_LO ;  /* 0x0000005e1818724b */ /* 0x000fc40000000000 */
[----:B------:R-:W-:Y:S02]  /*9330*/  FADD2 R28, R28.F32x2.HI_LO, R96.F32x2.HI_LO ;  /* 0x000000601c1c724b */ /* 0x000fe40000000000 */
[----:B------:R-:W-:Y:S02]  /*9340*/  FADD2 R30, R30.F32x2.HI_LO, R98.F32x2.HI_LO ;  /* 0x000000621e1e724b */ /* 0x000fe40000000000 */
[----:B------:R-:W-:Y:S02]  /*9350*/  FADD2 R4, R4.F32x2.HI_LO, R92.F32x2.HI_LO ;  /* 0x0000005c0404724b */ /* 0x000fe40000000000 */
[----:B------:R-:W-:Y:S02]  /*9360*/  FADD2 R24, R24.F32x2.HI_LO, R102.F32x2.HI_LO ;  /* 0x000000661818724b */ /* 0x000fe40000000000 */
[----:B------:R-:W-:Y:S02]  /*9370*/  FADD2 R28, R28.F32x2.HI_LO, R104.F32x2.HI_LO ;  /* 0x000000681c1c724b */ /* 0x000fe40000000000 */
        /* <DEDUP_REMOVED lines=51> */
[----:B------:R-:W-:-:S04]  /*96b0*/  FADD2 R4, R4.F32x2.HI_LO, R24.F32x2.HI_LO ;  /* 0x000000180404724b */ /* 0x000fc80000000000 */
[----:B------:R-:W-:-:S04]  /*96c0*/  FADD2 R4, R4.F32x2.HI_LO, R28.F32x2.HI_LO ;  /* 0x0000001c0404724b */ /* 0x000fc80000000000 */
[----:B------:R-:W-:Y:S01]  /*96d0*/  FADD R132, R4, R5 ;  /* 0x0000000504847221 */ /* 0x000fe20000000000 */
[----:B------:R-:W-:Y:S06]  /*96e0*/  BRA.U UP0, `(.L_x_47) ;  /* 0xffffffd900447547 */ /* 0x000fec000b83ffff */
.L_x_44:
[----:B------:R-:W-:-:S04]  /*96f0*/  UISETP.LT.AND UP0, UPT, UR16, UR15, UPT ;  /* 0x0000000f1000728c */ /* 0x000fc8000bf01270 */
[----:B------:R-:W-:-:S04]  /*9700*/  USEL UR8, UR16, UR15, UP0 ;  /* 0x0000000f10087287 */ /* 0x000fc80008000000 */
[----:B------:R-:W-:-:S09]  /*9710*/  UISETP.GE.AND UP0, UPT, UR8, 0x1, UPT ;  /* 0x000000010800788c */ /* 0x000fd2000bf06270 */
[----:B------:R-:W-:Y:S05]  /*9720*/  BRA.U !UP0, `(.L_x_48) ;  /* 0x0000001d08a47547 */ /* 0x000fea000b800000 */
[----:B------:R-:W2:Y:S01]  /*9730*/  S2R R161, SR_TID.X ;  /* 0x0000000000a17919 */ /* 0x000ea20000002100 */
[----:B------:R-:W3:Y:S01]  /*9740*/  S2UR UR4, SR_CgaCtaId ;  /* 0x00000000000479c3 */ /* 0x000ee20000008800 */
[----:B------:R-:W-:Y:S01]  /*9750*/  IMAD.MOV.U32 R162, RZ, RZ, R155 ;  /* 0x000000ffffa27224 */ /* 0x000fe200078e009b */
[----:B------:R-:W-:Y:S01]  /*9760*/  UMOV UR7, 0x400 ;  /* 0x0000040000077882 */ /* 0x000fe20000000000 */
[----:B------:R-:W4:Y:S01]  /*9770*/  LDCU UR5, c[0x0][0x600] ;  /* 0x0000c000ff0577ac */ /* 0x000f220008000800 */
[----:B------:R-:W-:Y:S01]  /*9780*/  UIADD3 UR8, UPT, UPT, -UR8, URZ, URZ ;  /* 0x000000ff08087290 */ /* 0x000fe2000fffe1ff */
[----:B------:R-:W-:Y:S01]  /*9790*/  UMOV UR9, URZ ;  /* 0x000000ff00097c82 */ /* 0x000fe20008000000 */
[----:B---3--:R-:W-:Y:S01]  /*97a0*/  ULEA UR7, UR4, UR7, 0x18 ;  /* 0x0000000704077291 */ /* 0x008fe2000f8ec0ff */
[----:B--2---:R-:W-:-:S05]  /*97b0*/  IMAD.U32 R160, R161, 0x10000, RZ ;  /* 0x00010000a1a07824 */ /* 0x004fca00078e00ff */
[----:B------:R-:W-:-:S04]  /*97c0*/  LOP3.LUT R160, R160, 0x600000, RZ, 0xc0, !PT ;  /* 0x00600000a0a07812 */ /* 0x000fc800078ec0ff */
[C---:B------:R-:W-:Y:S02]  /*97d0*/  LOP3.LUT R159, R160.reuse, 0x70, RZ, 0xfc, !PT ;  /* 0x00000070a09f7812 */ /* 0x040fe400078efcff */
[C---:B------:R-:W-:Y:S02]  /*97e0*/  LOP3.LUT R158, R160.reuse, 0x50, RZ, 0xfc, !PT ;  /* 0x00000050a09e7812 */ /* 0x040fe400078efcff */
[C---:B------:R-:W-:Y:S02]  /*97f0*/  LOP3.LUT R154, R160.reuse, 0x60, RZ, 0xfc, !PT ;  /* 0x00000060a09a7812 */ /* 0x040fe400078efcff */
[C---:B------:R-:W-:Y:S02]  /*9800*/  LOP3.LUT R133, R160.reuse, 0x40, RZ, 0xfc, !PT ;  /* 0x00000040a0857812 */ /* 0x040fe400078efcff */
[----:B----4-:R-:W-:-:S07]  /*9810*/  LOP3.LUT R3, R160, 0x20, RZ, 0xfc, !PT ;  /* 0x00000020a0037812 */ /* 0x010fce00078efcff */
.L_x_51:
[----:B------:R-:W-:Y:S01]  /*9820*/  USHF.L.U32 UR4, UR11, 0x1f, URZ ;  /* 0x0000001f0b047899 */ /* 0x000fe200080006ff */
[----:B------:R-:W-:-:S05]  /*9830*/  R2UR UR6, R160 ;  /* 0x00000000a00672ca */ /* 0x000fca00000e0000 */
[----:B-1----:R-:W-:-:S04]  /*9840*/  MOV R4, UR4 ;  /* 0x0000000400047c02 */ /* 0x002fc80008000f00 */
[----:B------:R-:W1:Y:S02]  /*9850*/  SYNCS.PHASECHK.TRANS64.TRYWAIT P0, [UR7+0x40], R4 ;  /* 0x00004004ff0075a7 */ /* 0x000e640008001107 */
[----:B-1----:R-:W-:Y:S05]  /*9860*/  @!P0 BRA `(.L_x_49) ;  /* 0x00000044002c8947 */ /* 0x002fea0003800000 */
.L_x_109:
[----:B------:R-:W2:Y:S01]  /*9870*/  LDTM.x32 R100, tmem[UR6] ;  /* 0x00000006006479ee */ /* 0x000ea200082c0000 */
[----:B------:R-:W-:Y:S01]  /*9880*/  R2UR UR4, R3 ;  /* 0x00000000030472ca */ /* 0x000fe200000e0000 */
[----:B------:R-:W-:Y:S01]  /*9890*/  IMAD.MOV.U32 R164, RZ, RZ, 0x3d9df09d ;  /* 0x3d9df09dffa47424 */ /* 0x000fe200078e00ff */
[----:B------:R-:W-:-:S11]  /*98a0*/  R2UR UR6, R133 ;  /* 0x00000000850672ca */ /* 0x000fd600000e0000 */
[----:B------:R-:W3:Y:S01]  /*98b0*/  LDTM.x32 R68, tmem[UR4] ;  /* 0x00000004004479ee */ /* 0x000ee200082c0000 */
[----:B------:R-:W-:Y:S01]  /*98c0*/  R2UR UR4, R154 ;  /* 0x000000009a0472ca */ /* 0x000fe200000e0000 */
[----:B------:R-:W4:Y:S01]  /*98d0*/  LDTM.x32 R36, tmem[UR6] ;  /* 0x00000006002479ee */ /* 0x000f2200082c0000 */
[----:B--2---:R-:W-:Y:S02]  /*98e0*/  FMNMX3 R136, R162, R100, R101, !PT ;  /* 0x00000064a2887276 */ /* 0x004fe40007800065 */
[----:B------:R-:W-:Y:S02]  /*98f0*/  FMNMX R135, R102, R103, !PT ;  /* 0x0000006766877209 */ /* 0x000fe40007800000 */
[----:B------:R-:W-:-:S07]  /*9900*/  FMNMX R134, R104, R105, !PT ;  /* 0x0000006968867209 */ /* 0x000fce0007800000 */
[----:B-1----:R-:W1:Y:S01]  /*9910*/  LDTM.x32 R4, tmem[UR4] ;  /* 0x00000004000479ee */ /* 0x002e6200082c0000 */
[----:B------:R-:W-:Y:S02]  /*9920*/  FMNMX R155, R106, R107, !PT ;  /* 0x0000006b6a9b7209 */ /* 0x000fe40007800000 */
        /* <DEDUP_REMOVED lines=12> */
[----:B---3--:R-:W-:Y:S02]  /*99f0*/  FMNMX3 R136, R136, R68, R69, !PT ;  /* 0x0000004488887276 */ /* 0x008fe40007800045 */
        /* <DEDUP_REMOVED lines=15> */
[----:B----4-:R-:W-:-:S02]  /*9af0*/  FMNMX3 R136, R136, R36, R37, !PT ;  /* 0x0000002488887276 */ /* 0x010fc40007800025 */
        /* <DEDUP_REMOVED lines=15> */
[----:B-1----:R-:W-:Y:S02]  /*9bf0*/  FMNMX3 R136, R136, R4, R5, !PT ;  /* 0x0000000488887276 */ /* 0x002fe40007800005 */
        /* <DEDUP_REMOVED lines=15> */
[----:B------:R-:W-:Y:S02]  /*9cf0*/  FMNMX R135, R136, R135, !PT ;  /* 0x0000008788877209 */ /* 0x000fe40007800000 */
[----:B------:R-:W-:Y:S02]  /*9d00*/  R2UR UR4, R133 ;  /* 0x00000000850472ca */ /* 0x000fe400000e0000 */
[----:B------:R-:W-:-:S04]  /*9d10*/  FMNMX3 R155, R135, R134, R155, !PT ;  /* 0x00000086879b7276 */ /* 0x000fc8000780009b */
[----:B------:R-:W-:-:S04]  /*9d20*/  FSETP.NEU.AND P0, PT, R155, -INF , PT ;  /* 0xff8000009b00780b */ /* 0x000fc80003f0d000 */
[----:B------:R-:W-:Y:S02]  /*9d30*/  FSEL R163, R155, RZ, P0 ;  /* 0x000000ff9ba37208 */ /* 0x000fe40000000000 */
[----:B------:R-:W-:-:S03]  /*9d40*/  ELECT P0, URZ, PT ;  /* 0x0000000000ff782f */ /* 0x000fc60003800000 */
[----:B------:R-:W-:-:S04]  /*9d50*/  FADD R165, -R163, R162 ;  /* 0x000000a2a3a57221 */ /* 0x000fc80000000100 */
[----:B------:R-:W-:-:S05]  /*9d60*/  FMUL R165, R165, UR5 ;  /* 0x00000005a5a57c20 */ /* 0x000fca0008400000 */
[----:B------:R-:W-:Y:S02]  /*9d70*/  FSETP.GE.AND P1, PT, R165, -8, PT ;  /* 0xc1000000a500780b */ /* 0x000fe40003f26000 */
[----:B------:R-:W1:Y:S02]  /*9d80*/  MUFU.EX2 R165, R165 ;  /* 0x000000a500a57308 */ /* 0x000e640000000800 */
[C---:B------:R-:W-:Y:S02]  /*9d90*/  FSEL R163, R162.reuse, R163, P1 ;  /* 0x000000a3a2a37208 */ /* 0x040fe40000800000 */
[----:B------:R-:W-:-:S03]  /*9da0*/  FSEL R155, R162, R155, P1 ;  /* 0x0000009ba29b7208 */ /* 0x000fc60000800000 */
[----:B------:R-:W-:-:S04]  /*9db0*/  FFMA R163, -R163, UR5, RZ ;  /* 0x00000005a3a37c23 */ /* 0x000fc800080001ff */
[--C-:B------:R-:W-:Y:S02]  /*9dc0*/  FFMA2 R134, R100.F32x2.HI_LO, UR5.F32, R163.reuse.F32 ;  /* 0x0000000564867c49 */ /* 0x100fe400092000a3 */
[--C-:B------:R-:W-:Y:S02]  /*9dd0*/  FFMA2 R136, R102.F32x2.HI_LO, UR5.F32, R163.reuse.F32 ;  /* 0x0000000566887c49 */ /* 0x100fe400092000a3 */
[--C-:B------:R-:W-:Y:S02]  /*9de0*/  FFMA2 R138, R104.F32x2.HI_LO, UR5.F32, R163.reuse.F32 ;  /* 0x00000005688a7c49 */ /* 0x100fe400092000a3 */
[--C-:B------:R-:W-:Y:S01]  /*9df0*/  FFMA2 R140, R106.F32x2.HI_LO, UR5.F32, R163.reuse.F32 ;  /* 0x000000056a8c7c49 */ /* 0x100fe200092000a3 */
[----:B------:R-:W-:Y:S01]  /*9e00*/  MUFU.EX2 R134, R134 ;  /* 0x0000008600867308 */ /* 0x000fe20000000800 */
[----:B------:R-:W-:Y:S02]  /*9e10*/  FFMA2 R142, R108.F32x2.HI_LO, UR5.F32, R163.F32 ;  /* 0x000000056c8e7c49 */ /* 0x000fe400092000a3 */
[----:B------:R-:W-:-:S02]  /*9e20*/  IMAD.SHL.U32 R106, R161, 0x4, RZ ;  /* 0x00000004a16a7824 */ /* 0x000fc400078e00ff */
[--C-:B------:R-:W-:Y:S01]  /*9e30*/  FFMA2 R144, R110.F32x2.HI_LO, UR5.F32, R163.reuse.F32 ;  /* 0x000000056e907c49 */ /* 0x100fe200092000a3 */
[----:B-1----:R-:W-:Y:S01]  /*9e40*/  FSEL R165, R165, 1, !P1 ;  /* 0x3f800000a5a57808 */ /* 0x002fe20004800000 */
[--C-:B------:R-:W-:Y:S02]  /*9e50*/  FFMA2 R146, R112.F32x2.HI_LO, UR5.F32, R163.reuse.F32 ;  /* 0x0000000570927c49 */ /* 0x100fe400092000a3 */
[----:B------:R-:W-:Y:S02]  /*9e60*/  IMAD.U32 R108, RZ, RZ, UR13 ;  /* 0x0000000dff6c7e24 */ /* 0x000fe4000f8e00ff */
[--C-:B------:R-:W-:Y:S01]  /*9e70*/  FFMA2 R148, R114.F32x2.HI_LO, UR5.F32, R163.reuse.F32 ;  /* 0x0000000572947c49 */ /* 0x100fe200092000a3 */
[----:B------:R-:W1:Y:S01]  /*9e80*/  MUFU.EX2 R135, R135 ;  /* 0x0000008700877308 */ /* 0x000e620000000800 */
[--C-:B------:R-:W-:Y:S01]  /*9e90*/  FFMA2 R116, R116.F32x2.HI_LO, UR5.F32, R163.reuse.F32 ;  /* 0x0000000574747c49 */ /* 0x100fe200092000a3 */
[----:B------:R-:W-:Y:S01]  /*9ea0*/  LOP3.LUT R106, R106, 0x1fc, RZ, 0xc0, !PT ;  /* 0x000001fc6a6a7812 */ /* 0x000fe200078ec0ff */
        /* <DEDUP_REMOVED lines=9> */
[----:B------:R-:W3:Y:S01]  /*9f40*/  MUFU.EX2 R137, R137 ;  /* 0x0000008900897308 */ /* 0x000ee20000000800 */
[----:B-1----:R-:W-:Y:S01]  /*9f50*/  F2FP.BF16.F32.PACK_AB R100, R135, R134 ;  /* 0x000000868764723e */ /* 0x002fe200000010ff */
[----:B------:R-:W-:-:S02]  /*9f60*/  FFMA2 R74, R74.F32x2.HI_LO, UR5.F32, R163.F32 ;  /* 0x000000054a4a7c49 */ /* 0x000fc400092000a3 */
[--C-:B------:R-:W-:Y:S02]  /*9f70*/  FFMA2 R152, R70.F32x2.HI_LO, UR5.F32, R163.reuse.F32 ;  /* 0x0000000546987c49 */ /* 0x100fe400092000a3 */
[--C-:B------:R-:W-:Y:S02]  /*9f80*/  FFMA2 R70, R98.F32x2.HI_LO, UR5.F32, R163.reuse.F32 ;  /* 0x0000000562467c49 */ /* 0x100fe400092000a3 */
[----:B------:R-:W-:Y:S01]  /*9f90*/  MUFU.EX2 R138, R138 ;  /* 0x0000008a008a7308 */ /* 0x000fe20000000800 */
[--C-:B------:R-:W-:Y:S02]  /*9fa0*/  FFMA2 R98, R92.F32x2.HI_LO, UR5.F32, R163.reuse.F32 ;  /* 0x000000055c627c49 */ /* 0x100fe400092000a3 */
[----:B------:R-:W-:Y:S01]  /*9fb0*/  FMNMX R70, R70, -127, !PT ;  /* 0xc2fe000046467809 */ /* 0x000fe20007800000 */
[--C-:B------:R-:W-:Y:S01]  /*9fc0*/  FFMA2 R150, R68.F32x2.HI_LO, UR5.F32, R163.reuse.F32 ;  /* 0x0000000544967c49 */ /* 0x100fe200092000a3 */
[----:B------:R-:W-:Y:S01]  /*9fd0*/  FMNMX R71, R71, -127, !PT ;  /* 0xc2fe000047477809 */ /* 0x000fe20007800000 */
[----:B------:R-:W-:-:S02]  /*9fe0*/  FFMA2 R156, R72.F32x2.HI_LO, UR5.F32, R163.F32 ;  /* 0x00000005489c7c49 */ /* 0x000fc400092000a3 */
[----:B------:R-:W1:Y:S01]  /*9ff0*/  MUFU.EX2 R139, R139 ;  /* 0x0000008b008b7308 */ /* 0x000e620000000800 */
[----:B---3--:R-:W-:Y:S01]  /*a000*/  F2FP.BF16.F32.PACK_AB R101, R137, R136 ;  /* 0x000000888965723e */ /* 0x008fe200000010ff */
[----:B------:R-:W-:Y:S02]  /*a010*/  FADD2.RM R92, R70.F32x2.HI_LO, 12582912 ;  /* 0x4b400000465c744b */ /* 0x000fe40000204000 */
[--C-:B------:R-:W-:Y:S02]  /*a020*/  FFMA2 R84, R84.F32x2.HI_LO, UR5.F32, R163.reuse.F32 ;  /* 0x0000000554547c49 */ /* 0x100fe400092000a3 */
[----:B------:R-:W-:Y:S02]  /*a030*/  FADD2 R68, R92.F32x2.HI_LO, -12582912 ;  /* 0xcb4000005c44744b */ /* 0x000fe40000200000 */
[----:B------:R-:W-:Y:S01]  /*a040*/  MUFU.EX2 R140, R140 ;  /* 0x0000008c008c7308 */ /* 0x000fe20000000800 */
[--C-:B------:R-:W-:Y:S02]  /*a050*/  FFMA2 R86, R86.F32x2.HI_LO, UR5.F32, R163.reuse.F32 ;  /* 0x0000000556567c49 */ /* 0x100fe400092000a3 */
[----:B------:R-:W-:-:S02]  /*a060*/  FFMA2 R88, R88.F32x2.HI_LO, UR5.F32, R163.F32 ;  /* 0x0000000558587c49 */ /* 0x000fc400092000a3 */
[----:B------:R-:W-:Y:S02]  /*a070*/  FFMA2 R90, R90.F32x2.HI_LO, UR5.F32, R163.F32 ;  /* 0x000000055a5a7c49 */ /* 0x000fe400092000a3 */
[----:B------:R-:W-:Y:S01]  /*a080*/  FADD2 R70, R70.F32x2.HI_LO, -R68.F32x2.HI_LO ;  /* 0x800000444646724b */ /* 0x000fe20000000000 */
[----:B------:R-:W3:Y:S01]  /*a090*/  MUFU.EX2 R141, R141 ;  /* 0x0000008d008d7308 */ /* 0x000ee20000000800 */
[----:B-1----:R-:W-:Y:S01]  /*a0a0*/  F2FP.BF16.F32.PACK_AB R102, R139, R138 ;  /* 0x0000008a8b66723e */ /* 0x002fe200000010ff */
[--C-:B------:R-:W-:Y:S02]  /*a0b0*/  FFMA2 R42, R42.F32x2.HI_LO, UR5.F32, R163.reuse.F32 ;  /* 0x000000052a2a7c49 */ /* 0x100fe400092000a3 */
[----:B------:R-:W-:Y:S02]  /*a0c0*/  FFMA2 R68, R70.F32x2.HI_LO, R164.F32, 0.22756439447402954102 ;  /* 0x3e6906a446447449 */ /* 0x000fe400012000a4 */
[----:B------:R-:W-:Y:S02]  /*a0d0*/  FFMA2 R52, R52.F32x2.HI_LO, UR5.F32, R163.F32 ;  /* 0x0000000534347c49 */ /* 0x000fe400092000a3 */
[----:B------:R-:W-:Y:S01]  /*a0e0*/  MUFU.EX2 R142, R142 ;  /* 0x0000008e008e7308 */ /* 0x000fe20000000800 */
[----:B------:R-:W-:-:S02]  /*a0f0*/  FFMA2 R68, R68.F32x2.HI_LO, R70.F32x2.HI_LO, 0.69514614343643188477 ;  /* 0x3f31f51944447449 */ /* 0x000fc40000200046 */
[--C-:B------:R-:W-:Y:S02]  /*a100*/  FFMA2 R54, R54.F32x2.HI_LO, UR5.F32, R163.reuse.F32 ;  /* 0x0000000536367c49 */ /* 0x100fe400092000a3 */
[----:B------:R-:W-:Y:S02]  /*a110*/  FFMA2 R68, R68.F32x2.HI_LO, R70.F32x2.HI_LO, 1 ;  /* 0x3f80000044447449 */ /* 0x000fe40000200046 */
[--C-:B------:R-:W-:Y:S01]  /*a120*/  FFMA2 R56, R56.F32x2.HI_LO, UR5.F32, R163.reuse.F32 ;  /* 0x0000000538387c49 */ /* 0x100fe200092000a3 */
[----:B------:R-:W1:Y:S01]  /*a130*/  MUFU.EX2 R143, R143 ;  /* 0x0000008f008f7308 */ /* 0x000e620000000800 */
[----:B---3--:R-:W-:Y:S01]  /*a140*/  F2FP.BF16.F32.PACK_AB R103, R141, R140 ;  /* 0x0000008c8d67723e */ /* 0x008fe200000010ff */
[----:B------:R-:W-:Y:S02]  /*a150*/  IMAD R92, R92, 0x800000, R68 ;  /* 0x008000005c5c7824 */ /* 0x000fe400078e0244 */
[----:B------:R-:W-:Y:S02]  /*a160*/  FFMA2 R58, R58.F32x2.HI_LO, UR5.F32, R163.F32 ;  /* 0x000000053a3a7c49 */ /* 0x000fe400092000a3 */
[----:B------:R-:W-:-:S02]  /*a170*/  IMAD R93, R93, 0x800000, R69 ;  /* 0x008000005d5d7824 */ /* 0x000fc400078e0245 */
        /* <DEDUP_REMOVED lines=8> */
[----:B-1----:R-:W-:Y:S01]  /*a200*/  F2FP.BF16.F32.PACK_AB R104, R143, R142 ;  /* 0x0000008e8f68723e */ /* 0x002fe200000010ff */
[----:B------:R-:W-:-:S02]  /*a210*/  FFMA2 R32, R32.F32x2.HI_LO, UR5.F32, R163.F32 ;  /* 0x0000000520207c49 */ /* 0x000fc400092000a3 */
[--C-:B------:R-:W-:Y:S02]  /*a220*/  FFMA2 R34, R34.F32x2.HI_LO, UR5.F32, R163.reuse.F32 ;  /* 0x0000000522227c49 */ /* 0x100fe400092000a3 */
[----:B------:R-:W-:Y:S02]  /*a230*/  FFMA2 R10, R10.F32x2.HI_LO, UR5.F32, R163.F32 ;  /* 0x000000050a0a7c49 */ /* 0x000fe400092000a3 */
[----:B------:R-:W-:Y:S08]  /*a240*/  MUFU.EX2 R146, R146 ;  /* 0x0000009200927308 */ /* 0x000ff00000000800 */
[----:B------:R-:W2:Y:S01]  /*a250*/  MUFU.EX2 R147, R147 ;  /* 0x0000009300937308 */ /* 0x000ea20000000800 */
[----:B---3--:R-:W-:-:S07]  /*a260*/  F2FP.BF16.F32.PACK_AB R105, R145, R144 ;  /* 0x000000909169723e */ /* 0x008fce00000010ff */
[----:B------:R-:W-:Y:S08]  /*a270*/  MUFU.EX2 R148, R148 ;  /* 0x0000009400947308 */ /* 0x000ff00000000800 */
[----:B------:R-:W1:Y:S01]  /*a280*/  MUFU.EX2 R149, R149 ;  /* 0x0000009500957308 */ /* 0x000e620000000800 */
[----:B--2---:R-:W-:-:S07]  /*a290*/  F2FP.BF16.F32.PACK_AB R106, R147, R146 ;  /* 0x00000092936a723e */ /* 0x004fce00000010ff */
[----:B------:R-:W-:Y:S08]  /*a2a0*/  MUFU.EX2 R116, R116 ;  /* 0x0000007400747308 */ /* 0x000ff00000000800 */
        /* <DEDUP_REMOVED lines=30> */
[----:B------:R-:W3:Y:S01]  /*a490*/  MUFU.EX2 R153, R153 ;  /* 0x0000009900997308 */ /* 0x000ee20000000800 */
[----:B--2---:R-:W-:-:S07]  /*a4a0*/  F2FP.BF16.F32.PACK_AB R68, R151, R150 ;  /* 0x000000969744723e */ /* 0x004fce00000010ff */
[----:B------:R-:W-:Y:S08]  /*a4b0*/  MUFU.EX2 R156, R156 ;  /* 0x0000009c009c7308 */ /* 0x000ff00000000800 */
[----:B------:R-:W2:Y:S01]  /*a4c0*/  MUFU.EX2 R157, R157 ;  /* 0x0000009d009d7308 */ /* 0x000ea20000000800 */
[----:B---3--:R-:W-:-:S07]  /*a4d0*/  F2FP.BF16.F32.PACK_AB R69, R153, R152 ;  /* 0x000000989945723e */ /* 0x008fce00000010ff */
[----:B------:R-:W-:Y:S08]  /*a4e0*/  MUFU.EX2 R84, R84 ;  /* 0x0000005400547308 */ /* 0x000ff00000000800 */
[----:B------:R-:W3:Y:S01]  /*a4f0*/  MUFU.EX2 R85, R85 ;  /* 0x0000005500557308 */ /* 0x000ee20000000800 */
[----:B--2---:R-:W-:-:S07]  /*a500*/  F2FP.BF16.F32.PACK_AB R70, R157, R156 ;  /* 0x0000009c9d46723e */ /* 0x004fce00000010ff */
[----:B------:R-:W-:Y:S01]  /*a510*/  MUFU.EX2 R86, R86 ;  /* 0x0000005600567308 */ /* 0x000fe20000000800 */
[--C-:B-1----:R-:W-:Y:S02]  /*a520*/  FFMA2 R102, R76.F32x2.HI_LO, UR5.F32, R163.reuse.F32 ;  /* 0x000000054c667c49 */ /* 0x102fe400092000a3 */
[--C-:B------:R-:W-:Y:S02]  /*a530*/  FFMA2 R104, R78.F32x2.HI_LO, UR5.F32, R163.reuse.F32 ;  /* 0x000000054e687c49 */ /* 0x100fe400092000a3 */
[----:B------:R-:W-:-:S03]  /*a540*/  FFMA2 R106, R80.F32x2.HI_LO, UR5.F32, R163.F32 ;  /* 0x00000005506a7c49 */ /* 0x000fc600092000a3 */
[----:B------:R-:W-:Y:S01]  /*a550*/  MUFU.EX2 R100, R74 ;  /* 0x0000004a00647308 */ /* 0x000fe20000000800 */
[--C-:B------:R-:W-:Y:S01]  /*a560*/  FFMA2 R108, R82.F32x2.HI_LO, UR5.F32, R163.reuse.F32 ;  /* 0x00000005526c7c49 */ /* 0x100fe200092000a3 */
[----:B---3--:R-:W-:Y:S01]  /*a570*/  F2FP.BF16.F32.PACK_AB R76, R85, R84 ;  /* 0x00000054554c723e */ /* 0x008fe200000010ff */
[--C-:B------:R-:W-:Y:S01]  /*a580*/  FFMA2 R112, R38.F32x2.HI_LO, UR5.F32, R163.reuse.F32 ;  /* 0x0000000526707c49 */ /* 0x100fe200092000a3 */
[----:B------:R-:W-:Y:S01]  /*a590*/  F2FP.BF16.F32.PACK_AB R83, R93, R92 ;  /* 0x0000005c5d53723e */ /* 0x000fe200000010ff */
[--C-:B------:R-:W-:Y:S02]  /*a5a0*/  FFMA2 R38, R66.F32x2.HI_LO, UR5.F32, R163.reuse.F32 ;  /* 0x0000000542267c49 */ /* 0x100fe400092000a3 */
[--C-:B------:R-:W-:Y:S01]  /*a5b0*/  FFMA2 R66, R60.F32x2.HI_LO, UR5.F32, R163.reuse.F32 ;  /* 0x000000053c427c49 */ /* 0x100fe200092000a3 */
[----:B------:R1:W2:Y:S01]  /*a5c0*/  MUFU.EX2 R101, R75 ;  /* 0x0000004b00657308 */ /* 0x0002a20000000800 */
[--C-:B------:R-:W-:Y:S01]  /*a5d0*/  FFMA2 R110, R36.F32x2.HI_LO, UR5.F32, R163.reuse.F32 ;  /* 0x00000005246e7c49 */ /* 0x100fe200092000a3 */
[----:B------:R-:W-:Y:S01]  /*a5e0*/  FMNMX R38, R38, -127, !PT ;  /* 0xc2fe000026267809 */ /* 0x000fe20007800000 */
[----:B------:R-:W-:Y:S01]  /*a5f0*/  FFMA2 R114, R40.F32x2.HI_LO, UR5.F32, R163.F32 ;  /* 0x0000000528727c49 */ /* 0x000fe200092000a3 */
[----:B------:R-:W-:-:S04]  /*a600*/  FMNMX R39, R39, -127, !PT ;  /* 0xc2fe000027277809 */ /* 0x000fc80007800000 */
[----:B------:R-:W-:Y:S01]  /*a610*/  MUFU.EX2 R102, R102 ;  /* 0x0000006600667308 */ /* 0x000fe20000000800 */
[----:B------:R-:W-:-:S04]  /*a620*/  FADD2.RM R60, R38.F32x2.HI_LO, 12582912 ;  /* 0x4b400000263c744b */ /* 0x000fc80000204000 */
[----:B------:R-:W-:-:S03]  /*a630*/  FADD2 R36, R60.F32x2.HI_LO, -12582912 ;  /* 0xcb4000003c24744b */ /* 0x000fc60000200000 */
[----:B------:R-:W3:Y:S01]  /*a640*/  MUFU.EX2 R103, R103 ;  /* 0x0000006700677308 */ /* 0x000ee20000000800 */
[--C-:B-1----:R-:W-:Y:S01]  /*a650*/  FFMA2 R74, R96.F32x2.HI_LO, UR5.F32, R163.reuse.F32 ;  /* 0x00000005604a7c49 */ /* 0x102fe200092000a3 */
[----:B--2---:R-:W-:Y:S01]  /*a660*/  F2FP.BF16.F32.PACK_AB R71, R101, R100 ;  /* 0x000000646547723e */ /* 0x004fe200000010ff */
[----:B------:R-:W-:Y:S02]  /*a670*/  FFMA2 R96, R94.F32x2.HI_LO, UR5.F32, R163.F32 ;  /* 0x000000055e607c49 */ /* 0x000fe400092000a3 */
[----:B------:R-:W-:Y:S01]  /*a680*/  FADD2 R38, R38.F32x2.HI_LO, -R36.F32x2.HI_LO ;  /* 0x800000242626724b */ /* 0x000fe20000000000 */
[----:B------:R-:W-:Y:S02]  /*a690*/  FMNMX R74, R74, -127, !PT ;  /* 0xc2fe00004a4a7809 */ /* 0x000fe40007800000 */
[----:B------:R-:W-:Y:S01]  /*a6a0*/  FMNMX R75, R75, -127, !PT ;  /* 0xc2fe00004b4b7809 */ /* 0x000fe20007800000 */
[----:B------:R-:W-:Y:S01]  /*a6b0*/  MUFU.EX2 R104, R104 ;  /* 0x0000006800687308 */ /* 0x000fe20000000800 */
[----:B------:R-:W-:-:S03]  /*a6c0*/  FFMA2 R36, R38.F32x2.HI_LO, R164.F32, 0.22756439447402954102 ;  /* 0x3e6906a426247449 */ /* 0x000fc600012000a4 */
[----:B------:R-:W-:Y:S02]  /*a6d0*/  FADD2.RM R94, R74.F32x2.HI_LO, 12582912 ;  /* 0x4b4000004a5e744b */ /* 0x000fe40000204000 */
[-C--:B------:R-:W-:Y:S02]  /*a6e0*/  FFMA2 R36, R36.F32x2.HI_LO, R38.reuse.F32x2.HI_LO, 0.69514614343643188477 ;  /* 0x3f31f51924247449 */ /* 0x080fe40000200026 */
[----:B------:R-:W-:Y:S01]  /*a6f0*/  FADD2 R72, R94.F32x2.HI_LO, -12582912 ;  /* 0xcb4000005e48744b */ /* 0x000fe20000200000 */
[----:B------:R-:W1:Y:S01]  /*a700*/  MUFU.EX2 R105, R105 ;  /* 0x0000006900697308 */ /* 0x000e620000000800 */
[----:B------:R-:W-:Y:S02]  /*a710*/  FFMA2 R36, R36.F32x2.HI_LO, R38.F32x2.HI_LO, 1 ;  /* 0x3f80000024247449 */ /* 0x000fe40000200026 */
[----:B------:R-:W-:Y:S02]  /*a720*/  FADD2 R74, R74.F32x2.HI_LO, -R72.F32x2.HI_LO ;  /* 0x800000484a4a724b */ /* 0x000fe40000000000 */
[----:B------:R-:W-:-:S02]  /*a730*/  IMAD R60, R60, 0x800000, R36 ;  /* 0x008000003c3c7824 */ /* 0x000fc400078e0224 */
[----:B------:R-:W-:Y:S01]  /*a740*/  FFMA2 R72, R74.F32x2.HI_LO, R164.F32, 0.22756439447402954102 ;  /* 0x3e6906a44a487449 */ /* 0x000fe200012000a4 */
[----:B------:R-:W-:Y:S01]  /*a750*/  MUFU.EX2 R106, R106 ;  /* 0x0000006a006a7308 */ /* 0x000fe20000000800 */
[----:B------:R-:W-:Y:S02]  /*a760*/  IMAD R61, R61, 0x800000, R37 ;  /* 0x008000003d3d7824 */ /* 0x000fe400078e0225 */
[----:B------:R-:W-:-:S04]  /*a770*/  FFMA2 R72, R72.F32x2.HI_LO, R74.F32x2.HI_LO, 0.69514614343643188477 ;  /* 0x3f31f51948487449 */ /* 0x000fc8000020004a */
[----:B------:R-:W-:Y:S01]  /*a780*/  FFMA2 R72, R72.F32x2.HI_LO, R74.F32x2.HI_LO, 1 ;  /* 0x3f80000048487449 */ /* 0x000fe2000020004a */
[----:B------:R-:W2:Y:S03]  /*a790*/  MUFU.EX2 R107, R107 ;  /* 0x0000006b006b7308 */ /* 0x000ea60000000800 */
[----:B------:R-:W-:Y:S01]  /*a7a0*/  IMAD R94, R94, 0x800000, R72 ;  /* 0x008000005e5e7824 */ /* 0x000fe200078e0248 */
[----:B---3--:R-:W-:Y:S01]  /*a7b0*/  F2FP.BF16.F32.PACK_AB R72, R103, R102 ;  /* 0x000000666748723e */ /* 0x008fe200000010ff */
[----:B------:R-:W-:Y:S01]  /*a7c0*/  IMAD R95, R95, 0x800000, R73 ;  /* 0x008000005f5f7824 */ /* 0x000fe200078e0249 */
[----:B-1----:R-:W-:Y:S02]  /*a7d0*/  F2FP.BF16.F32.PACK_AB R73, R105, R104 ;  /* 0x000000686949723e */ /* 0x002fe400000010ff */
[----:B------:R-:W-:Y:S02]  /*a7e0*/  MUFU.EX2 R108, R108 ;  /* 0x0000006c006c7308 */ /* 0x000fe40000000800 */
[----:B------:R-:W-:-:S06]  /*a7f0*/  F2FP.BF16.F32.PACK_AB R82, R95, R94 ;  /* 0x0000005e5f52723e */ /* 0x000fcc00000010ff */
[----:B------:R-:W1:Y:S01]  /*a800*/  MUFU.EX2 R109, R109 ;  /* 0x0000006d006d7308 */ /* 0x000e620000000800 */
[----:B--2---:R-:W-:-:S07]  /*a810*/  F2FP.BF16.F32.PACK_AB R74, R107, R106 ;  /* 0x0000006a6b4a723e */ /* 0x004fce00000010ff */
[----:B------:R-:W2:Y:S08]  /*a820*/  MUFU.EX2 R87, R87 ;  /* 0x0000005700577308 */ /* 0x000eb00000000800 */
[----:B------:R-:W-:Y:S01]  /*a830*/  MUFU.EX2 R88, R88 ;  /* 0x0000005800587308 */ /* 0x000fe20000000800 */
[----:B-1----:R-:W-:-:S07]  /*a840*/  F2FP.BF16.F32.PACK_AB R75, R109, R108 ;  /* 0x0000006c6d4b723e */ /* 0x002fce00000010ff */
        /* <DEDUP_REMOVED lines=25> */
[----:B------:R-:W-:Y:S01]  /*a9e0*/  MUFU.EX2 R54, R54 ;  /* 0x0000003600367308 */ /* 0x000fe20000000800 */
[--C-:B--2---:R-:W-:Y:S02]  /*a9f0*/  FFMA2 R70, R44.F32x2.HI_LO, UR5.F32, R163.reuse.F32 ;  /* 0x000000052c467c49 */ /* 0x104fe400092000a3 */
        /* <DEDUP_REMOVED lines=9> */
[----:B------:R1:W2:Y:S08]  /*aa90*/  MUFU.EX2 R69, R43 ;  /* 0x0000002b00457308 */ /* 0x0002b00000000800 */
[----:B------:R-:W-:Y:S08]  /*aaa0*/  MUFU.EX2 R70, R70 ;  /* 0x0000004600467308 */ /* 0x000ff00000000800 */
[----:B------:R-:W3:Y:S01]  /*aab0*/  MUFU.EX2 R71, R71 ;  /* 0x0000004700477308 */ /* 0x000ee20000000800 */
[--C-:B-1----:R-:W-:Y:S01]  /*aac0*/  FFMA2 R42, R64.F32x2.HI_LO, UR5.F32, R163.reuse.F32 ;  /* 0x00000005402a7c49 */ /* 0x102fe200092000a3 */
[----:B--2---:R-:W-:Y:S01]  /*aad0*/  F2FP.BF16.F32.PACK_AB R39, R69, R68 ;  /* 0x000000444527723e */ /* 0x004fe200000010ff */
[----:B------:R-:W-:-:S03]  /*aae0*/  FFMA2 R64, R62.F32x2.HI_LO, UR5.F32, R163.F32 ;  /* 0x000000053e407c49 */ /* 0x000fc600092000a3 */
[----:B------:R-:W-:Y:S02]  /*aaf0*/  FMNMX R42, R42, -127, !PT ;  /* 0xc2fe00002a2a7809 */ /* 0x000fe40007800000 */
[----:B------:R-:W-:Y:S01]  /*ab00*/  FMNMX R43, R43, -127, !PT ;  /* 0xc2fe00002b2b7809 */ /* 0x000fe20007800000 */
[----:B------:R-:W-:Y:S04]  /*ab10*/  MUFU.EX2 R72, R72 ;  /* 0x0000004800487308 */ /* 0x000fe80000000800 */
[----:B------:R-:W-:-:S04]  /*ab20*/  FADD2.RM R62, R42.F32x2.HI_LO, 12582912 ;  /* 0x4b4000002a3e744b */ /* 0x000fc80000204000 */
[----:B------:R-:W-:Y:S01]  /*ab30*/  FADD2 R40, R62.F32x2.HI_LO, -12582912 ;  /* 0xcb4000003e28744b */ /* 0x000fe20000200000 */
[----:B------:R-:W1:Y:S03]  /*ab40*/  MUFU.EX2 R73, R73 ;  /* 0x0000004900497308 */ /* 0x000e660000000800 */
[----:B------:R-:W-:-:S04]  /*ab50*/  FADD2 R42, R42.F32x2.HI_LO, -R40.F32x2.HI_LO ;  /* 0x800000282a2a724b */ /* 0x000fc80000000000 */
[----:B------:R-:W-:Y:S01]  /*ab60*/  FFMA2 R40, R42.F32x2.HI_LO, R164.F32, 0.22756439447402954102 ;  /* 0x3e6906a42a287449 */ /* 0x000fe200012000a4 */
[----:B------:R-:W-:Y:S03]  /*ab70*/  MUFU.EX2 R74, R74 ;  /* 0x0000004a004a7308 */ /* 0x000fe60000000800 */
        /* <DEDUP_REMOVED lines=30> */
[----:B------:R-:W3:Y:S01]  /*ad60*/  FENCE.VIEW.ASYNC.T ;  /* 0x00000000000073c6 */ /* 0x000ee20000000200 */
[----:B------:R-:W-:Y:S08]  /*ad70*/  MUFU.EX2 R80, R80 ;  /* 0x0000005000507308 */ /* 0x000ff00000000800 */
[----:B------:R-:W4:Y:S01]  /*ad80*/  MUFU.EX2 R81, R81 ;  /* 0x0000005100517308 */ /* 0x000f220000000800 */
[----:B-1----:R-:W-:-:S07]  /*ad90*/  F2FP.BF16.F32.PACK_AB R4, R79, R78 ;  /* 0x0000004e4f04723e */ /* 0x002fce00000010ff */
[----:B------:R-:W-:Y:S08]  /*ada0*/  MUFU.EX2 R82, R82 ;  /* 0x0000005200527308 */ /* 0x000ff00000000800 */
[----:B------:R-:W1:Y:S01]  /*adb0*/  MUFU.EX2 R83, R83 ;  /* 0x0000005300537308 */ /* 0x000e620000000800 */
[----:B----4-:R-:W-:-:S07]  /*adc0*/  F2FP.BF16.F32.PACK_AB R5, R81, R80 ;  /* 0x000000505105723e */ /* 0x010fce00000010ff */
[----:B------:R-:W-:Y:S08]  /*add0*/  MUFU.EX2 R20, R20 ;  /* 0x0000001400147308 */ /* 0x000ff00000000800 */
[----:B------:R-:W4:Y:S01]  /*ade0*/  MUFU.EX2 R21, R21 ;  /* 0x0000001500157308 */ /* 0x000f220000000800 */
[----:B-1----:R-:W-:-:S07]  /*adf0*/  F2FP.BF16.F32.PACK_AB R6, R83, R82 ;  /* 0x000000525306723e */ /* 0x002fce00000010ff */
[----:B------:R-:W-:Y:S01]  /*ae00*/  MUFU.EX2 R22, R22 ;  /* 0x0000001600167308 */ /* 0x000fe20000000800 */
[--C-:B--2---:R-:W-:Y:S02]  /*ae10*/  FFMA2 R38, R12.F32x2.HI_LO, UR5.F32, R163.reuse.F32 ;  /* 0x000000050c267c49 */ /* 0x104fe400092000a3 */
[----:B------:R-:W-:Y:S02]  /*ae20*/  IMAD.MOV.U32 R46, RZ, RZ, 0x1 ;  /* 0x00000001ff2e7424 */ /* 0x000fe400078e00ff */
[--C-:B------:R-:W-:Y:S02]  /*ae30*/  FFMA2 R40, R14.F32x2.HI_LO, UR5.F32, R163.reuse.F32 ;  /* 0x000000050e287c49 */ /* 0x100fe400092000a3 */
[--C-:B------:R-:W-:Y:S01]  /*ae40*/  FFMA2 R42, R16.F32x2.HI_LO, UR5.F32, R163.reuse.F32 ;  /* 0x00000005102a7c49 */ /* 0x100fe200092000a3 */
[----:B---3--:R1:W-:Y:S01]  /*ae50*/  SYNCS.ARRIVE.TRANS64.ART0 RZ, [UR7+0x48], R46 ;  /* 0x0000482effff79a7 */ /* 0x0083e20008500007 */
[----:B------:R-:W-:Y:S01]  /*ae60*/  FFMA2 R44, R18.F32x2.HI_LO, UR5.F32, R163.F32 ;  /* 0x00000005122c7c49 */ /* 0x000fe200092000a3 */
[----:B------:R-:W-:Y:S01]  /*ae70*/  MUFU.EX2 R36, R10 ;  /* 0x0000000a00247308 */ /* 0x000fe20000000800 */
[----:B----4-:R-:W-:-:S07]  /*ae80*/  F2FP.BF16.F32.PACK_AB R12, R21, R20 ;  /* 0x00000014150c723e */ /* 0x010fce00000010ff */
[----:B------:R-:W2:Y:S08]  /*ae90*/  MUFU.EX2 R37, R11 ;  /* 0x0000000b00257308 */ /* 0x000eb00000000800 */
        /* <DEDUP_REMOVED lines=9> */
[----:B------:R-:W-:Y:S08]  /*af30*/  MUFU.EX2 R44, R44 ;  /* 0x0000002c002c7308 */ /* 0x000ff00000000800 */
[----:B------:R-:W2:Y:S01]  /*af40*/  MUFU.EX2 R45, R45 ;  /* 0x0000002d002d7308 */ /* 0x000ea20000000800 */
[----:B---3--:R-:W-:-:S07]  /*af50*/  F2FP.BF16.F32.PACK_AB R10, R43, R42 ;  /* 0x0000002a2b0a723e */ /* 0x008fce00000010ff */
[----:B------:R-:W3:Y:S08]  /*af60*/  MUFU.EX2 R23, R23 ;  /* 0x0000001700177308 */ /* 0x000ef00000000800 */
[----:B------:R-:W-:Y:S01]  /*af70*/  MUFU.EX2 R24, R24 ;  /* 0x0000001800187308 */ /* 0x000fe20000000800 */
[----:B--2---:R-:W-:-:S07]  /*af80*/  F2FP.BF16.F32.PACK_AB R11, R45, R44 ;  /* 0x0000002c2d0b723e */ /* 0x004fce00000010ff */
        /* <DEDUP_REMOVED lines=16> */
[----:B--2---:R-:W-:Y:S02]  /*b090*/  F2FP.BF16.F32.PACK_AB R18, R33, R32 ;  /* 0x000000202112723e */ /* 0x004fe400000010ff */
[----:B---3--:R-:W-:-:S04]  /*b0a0*/  F2FP.BF16.F32.PACK_AB R19, R35, R34 ;  /* 0x000000222313723e */ /* 0x008fc800000010ff */
[----:B------:R1:W-:Y:S01]  /*b0b0*/  STTM.x16 tmem[UR4], R4 ;  /* 0x00000004000079ed */ /* 0x0003e20008240004 */
[----:B------:R-:W-:Y:S01]  /*b0c0*/  USHF.L.U32 UR4, UR10, 0x1f, URZ ;  /* 0x0000001f0a047899 */ /* 0x000fe200080006ff */
[----:B------:R-:W2:Y:S02]  /*b0d0*/  FENCE.VIEW.ASYNC.T ;  /* 0x00000000000073c6 */ /* 0x000ea40000000200 */
[----:B--2---:R-:W-:-:S03]  /*b0e0*/  NOP ;  /* 0x0000000000007918 */ /* 0x004fc60000000000 */
[----:B------:R-:W-:Y:S01]  /*b0f0*/  IMAD.U32 R47, RZ, RZ, UR4 ;  /* 0x00000004ff2f7e24 */ /* 0x000fe2000f8e00ff */
[----:B------:R1:W-:Y:S03]  /*b100*/  @P0 SYNCS.ARRIVE.TRANS64.ART0 RZ, [UR7+0x50], R46 ;  /* 0x0000502effff09a7 */ /* 0x0003e60008500007 */
[----:B------:R-:W2:Y:S02]  /*b110*/  SYNCS.PHASECHK.TRANS64.TRYWAIT P0, [UR7+0x78], R47 ;  /* 0x0000782fff0075a7 */ /* 0x000ea40008001107 */
[----:B-12---:R-:W-:Y:S05]  /*b120*/  @!P0 BRA `(.L_x_50) ;  /* 0x0000002c001c8947 */ /* 0x006fea0003800000 */
.L_x_111:
[----:B------:R-:W-:Y:S01]  /*b130*/  MOV R5, UR9 ;  /* 0x0000000900057c02 */ /* 0x000fe20008000f00 */
[----:B-1----:R-:W-:Y:S01]  /*b140*/  FMUL R4, R165, R132 ;  /* 0x00000084a5047220 */ /* 0x002fe20000400000 */
[----:B------:R-:W-:Y:S01]  /*b150*/  FADD2 R136, R136.F32x2.HI_LO, R144.F32x2.HI_LO ;  /* 0x000000908888724b */ /* 0x000fe20000000000 */
[----:B------:R-:W-:Y:S01]  /*b160*/  UIADD3 UR8, UPT, UPT, UR8, 0x1, URZ ;  /* 0x0000000108087890 */ /* 0x000fe2000fffe0ff */
[----:B------:R-:W-:Y:S01]  /*b170*/  FADD2 R138, R138.F32x2.HI_LO, R146.F32x2.HI_LO ;  /* 0x000000928a8a724b */ /* 0x000fe20000000000 */
[----:B------:R-:W-:Y:S01]  /*b180*/  MOV R162, R155 ;  /* 0x0000009b00a27202 */ /* 0x000fe20000000f00 */
[----:B------:R-:W-:Y:S01]  /*b190*/  FADD2 R4, R4.F32x2.HI_LO, R134.F32x2.HI_LO ;  /* 0x000000860404724b */ /* 0x000fe20000000000 */
[----:B------:R-:W-:Y:S01]  /*b1a0*/  UISETP.NE.AND UP0, UPT, UR8, URZ, UPT ;  /* 0x000000ff0800728c */ /* 0x000fe2000bf05270 */
        /* <DEDUP_REMOVED lines=65> */
.L_x_48:
[----:B-1----:R-:W1:Y:S01]  /*b5c0*/  S2R R4, SR_TID.X ;  /* 0x0000000000047919 */ /* 0x002e620000002100 */
[----:B------:R-:W2:Y:S01]  /*b5d0*/  S2UR UR4, SR_CgaCtaId ;  /* 0x00000000000479c3 */ /* 0x000ea20000008800 */
[----:B------:R-:W-:Y:S01]  /*b5e0*/  UMOV UR5, 0x400 ;  /* 0x0000040000057882 */ /* 0x000fe20000000000 */
[----:B------:R-:W-:Y:S01]  /*b5f0*/  MOV R3, UR13 ;  /* 0x0000000d00037c02 */ /* 0x000fe20008000f00 */
[----:B--2---:R-:W-:Y:S01]  /*b600*/  ULEA UR4, UR4, UR5, 0x18 ;  /* 0x0000000504047291 */ /* 0x004fe2000f8ec0ff */
[----:B-1----:R-:W-:-:S05]  /*b610*/  IMAD.SHL.U32 R4, R4, 0x4, RZ ;  /* 0x0000000404047824 */ /* 0x002fca00078e00ff */
[----:B------:R-:W-:-:S05]  /*b620*/  LOP3.LUT R4, R4, 0x1fc, RZ, 0xc0, !PT ;  /* 0x000001fc04047812 */ /* 0x000fca00078ec0ff */
[----:B------:R1:W-:Y:S04]  /*b630*/  STS [R4+UR4+0xbc], R132 ;  /* 0x0000bc8404007988 */ /* 0x0003e80008000804 */
[----:B------:R1:W-:Y:S01]  /*b640*/  STS [R4+UR4+0x2bc], R155 ;  /* 0x0002bc9b04007988 */ /* 0x0003e20008000804 */
[----:B------:R1:W-:Y:S06]  /*b650*/  BAR.ARV R3, 0x40 ;  /* 0x000100030000751d */ /* 0x0003ec0000002000 */
.L_x_40:
[----:B-12---:R-:W1:Y:S01]  /*b660*/  S2R R4, SR_CgaCtaId ;  /* 0x0000000000047919 */ /* 0x006e620000008800 */
[----:B------:R-:W-:Y:S01]  /*b670*/  USHF.L.U32 UR4, UR10, 0x1f, URZ ;  /* 0x0000001f0a047899 */ /* 0x000fe200080006ff */
[----:B------:R-:W-:-:S04]  /*b680*/  MOV R3, 0x400 ;  /* 0x0000040000037802 */ /* 0x000fc80000000f00 */
[----:B-1----:R-:W-:Y:S01]  /*b690*/  LEA R4, R4, R3, 0x18 ;  /* 0x0000000304047211 */ /* 0x002fe200078ec0ff */
[----:B------:R-:W-:-:S04]  /*b6a0*/  IMAD.U32 R3, RZ, RZ, UR4 ;  /* 0x00000004ff037e24 */ /* 0x000fc8000f8e00ff */
[----:B------:R-:W1:Y:S02]  /*b6b0*/  SYNCS.PHASECHK.TRANS64.TRYWAIT P0, [R4+URZ+0x78], R3 ;  /* 0x00007803040075a7 */ /* 0x000e6400080011ff */
[----:B-1----:R-:W-:Y:S05]  /*b6c0*/  @!P0 BRA `(.L_x_52) ;  /* 0x0000002400d48947 */ /* 0x002fea0003800000 */
.L_x_113:
[----:B------:R-:W-:Y:S06]  /*b6d0*/  BAR.ARV 0x2, 0x120 ;  /* 0x0084800000007b1d */ /* 0x000fec0000002000 */
.L_x_3:
[----:B------:R-:W-:-:S13]  /*b6e0*/  R2UR UR4, R0 ;  /* 0x00000000000472ca */ /* 0x000fda00000e0000 */
[----:B------:R-:W-:-:S04]  /*b6f0*/  ULOP3.LUT UR4, UR4, 0xfffffffc, URZ, 0xc0, !UPT ;  /* 0xfffffffc04047892 */ /* 0x000fc8000f8ec0ff */
[----:B------:R-:W-:-:S06]  /*b700*/  UISETP.NE.AND UP0, UPT, UR4, 0x8, UPT ;  /* 0x000000080400788c */ /* 0x000fcc000bf05270 */
[----:B------:R-:W-:-:S13]  /*b710*/  PLOP3.LUT P0, PT, PT, PT, UP0, 0x80, 0x8 ;  /* 0x000000000008781c */ /* 0x000fda0003f0f008 */
[----:B-1-3--:R-:W-:Y:S05]  /*b720*/  @P0 EXIT ;  /* 0x000000000000094d */ /* 0x00afea0003800000 */
[----:B------:R-:W-:-:S08]  /*b730*/  NOP ;  /* 0x0000000000007918 */ /* 0x000fd00000000000 */
[----:B------:R-:W1:-:S00]  /*b740*/  USETMAXREG.DEALLOC.CTAPOOL 0x48 ;  /* 0x00000048000079c8 */ /* 0x000e4000080e0500 */
[----:B------:R-:W3:Y:S01]  /*b750*/  S2UR UR11, SR_CTAID.X ;  /* 0x00000000000b79c3 */ /* 0x000ee20000002500 */
[----:B------:R-:W3:Y:S01]  /*b760*/  LDCU UR4, c[0x0][0x640] ;  /* 0x0000c800ff0477ac */ /* 0x000ee20008000800 */
[----:B-1----:R-:W1:Y:S01]  /*b770*/  S2R R3, SR_TID.X ;  /* 0x0000000000037919 */ /* 0x002e620000002100 */
[----:B------:R-:W-:Y:S02]  /*b780*/  IMAD.MOV.U32 R2, RZ, RZ, 0x1 ;  /* 0x00000001ff027424 */ /* 0x000fe400078e00ff */
[----:B------:R-:W-:Y:S01]  /*b790*/  HFMA2 R6, -RZ, RZ, 0, 5.9604644775390625e-08 ;  /* 0x00000001ff067431 */ /* 0x000fe200000001ff */
[----:B------:R-:W4:Y:S01]  /*b7a0*/  LDCU.U8 UR8, c[0x0][0x644] ;  /* 0x0000c880ff0877ac */ /* 0x000f220008000000 */
[----:B------:R-:W5:Y:S01]  /*b7b0*/  LDCU.U8 UR7, c[0x0][0x645] ;  /* 0x0000c8a0ff0777ac */ /* 0x000f620008000000 */
[----:B------:R-:W2:Y:S01]  /*b7c0*/  LDCU UR6, c[0x0][0x654] ;  /* 0x0000ca80ff0677ac */ /* 0x000ea20008000800 */
[----:B------:R-:W1:Y:S01]  /*b7d0*/  LDCU.U8 UR12, c[0x0][0x639] ;  /* 0x0000c720ff0c77ac */ /* 0x000e620008000000 */
[----:B------:R-:W1:Y:S01]  /*b7e0*/  LDCU.U8 UR14, c[0x0][0x638] ;  /* 0x0000c700ff0e77ac */ /* 0x000e620008000000 */
[----:B---3--:R-:W-:Y:S01]  /*b7f0*/  UIMAD.WIDE.U32 UR4, UR11, UR4, URZ ;  /* 0x000000040b0472a5 */ /* 0x008fe2000f8e00ff */
[----:B------:R-:W3:Y:S03]  /*b800*/  LDCU.U8 UR15, c[0x0][0x650] ;  /* 0x0000ca00ff0f77ac */ /* 0x000ee60008000000 */
[----:B------:R-:W-:Y:S01]  /*b810*/  UIADD3 UR4, UPT, UPT, -UR5, UR11, URZ ;  /* 0x0000000b05047290 */ /* 0x000fe2000fffe1ff */
[----:B------:R-:W2:Y:S01]  /*b820*/  LDCU.U8 UR13, c[0x0][0x651] ;  /* 0x0000ca20ff0d77ac */ /* 0x000ea20008000000 */
[C---:B-1----:R-:W-:Y:S01]  /*b830*/  IMAD.SHL.U32 R5, R3.reuse, 0x80, RZ ;  /* 0x0000008003057824 */ /* 0x042fe200078e00ff */
[----:B------:R-:W-:Y:S01]  /*b840*/  LOP3.LUT R44, R3, 0x7f, RZ, 0xc0, !PT ;  /* 0x0000007f032c7812 */ /* 0x000fe200078ec0ff */
[----:B----4-:R-:W-:Y:S01]  /*b850*/  USHF.R.U32.HI UR4, URZ, UR8, UR4 ;  /* 0x00000008ff047299 */ /* 0x010fe20008011604 */
[----:B------:R-:W1:Y:S02]  /*b860*/  LDCU.64 UR8, c[0x0][0x630] ;  /* 0x0000c600ff0877ac */ /* 0x000e640008000a00 */
[----:B------:R-:W-:-:S02]  /*b870*/  LOP3.LUT R5, R5, 0xf80, RZ, 0xc0, !PT ;  /* 0x00000f8005057812 */ /* 0x000fc400078ec0ff */
[----:B--2---:R-:W-:Y:S01]  /*b880*/  SHF.R.U32.HI R4, RZ, 0x5, R44 ;  /* 0x00000005ff047819 */ /* 0x004fe2000001162c */
[----:B------:R-:W-:-:S04]  /*b890*/  UIADD3 UR4, UPT, UPT, UR5, UR4, URZ ;  /* 0x0000000405047290 */ /* 0x000fc8000fffe0ff */
[----:B-----5:R-:W-:Y:S01]  /*b8a0*/  USHF.R.U32.HI UR10, URZ, UR7, UR4 ;  /* 0x00000007ff0a7299 */ /* 0x020fe20008011604 */
[----:B------:R-:W-:Y:S01]  /*b8b0*/  IMAD R36, R4, 0x1000, R5 ;  /* 0x0000100004247824 */ /* 0x000fe200078e0205 */
[----:B------:R-:W2:Y:S02]  /*b8c0*/  LDCU UR7, c[0x0][0x63c] ;  /* 0x0000c780ff0777ac */ /* 0x000ea40008000800 */
[----:B------:R-:W-:Y:S02]  /*b8d0*/  UISETP.GE.AND UP0, UPT, UR10, UR6, UPT ;  /* 0x000000060a00728c */ /* 0x000fe4000bf06270 */
[----:B------:R-:W-:Y:S02]  /*b8e0*/  UIADD3 UR4, UPT, UPT, -UR10, URZ, URZ ;  /* 0x000000ff0a047290 */ /* 0x000fe4000fffe1ff */
[----:B---3--:R-:W-:Y:S01]  /*b8f0*/  USEL UR6, UR14, UR15, !UP0 ;  /* 0x0000000f0e067287 */ /* 0x008fe2000c000000 */
[----:B------:R-:W3:Y:S03]  /*b900*/  LDCU.U8 UR14, c[0x0][0x62c] ;  /* 0x0000c580ff0e77ac */ /* 0x000ee60008000000 */
[----:B------:R-:W-:-:S03]  /*b910*/  ULOP3.LUT UR6, UR6, 0xff, URZ, 0xc0, !UPT ;  /* 0x000000ff06067892 */ /* 0x000fc6000f8ec0ff */
[----:B-1----:R-:W1:Y:S01]  /*b920*/  @UP0 LDCU UR9, c[0x0][0x64c] ;  /* 0x0000c980ff0907ac */ /* 0x002e620008000800 */
[----:B--2---:R-:W-:Y:S01]  /*b930*/  UIMAD UR7, UR4, UR7, UR11 ;  /* 0x00000007040772a4 */ /* 0x004fe2000f8e020b */
[----:B------:R-:W2:Y:S03]  /*b940*/  @UP0 LDCU UR8, c[0x0][0x648] ;  /* 0x0000c900ff0807ac */ /* 0x000ea60008000800 */
[----:B-1----:R-:W-:Y:S02]  /*b950*/  UIMAD.WIDE.U32 UR4, UR7, UR9, URZ ;  /* 0x00000009070472a5 */ /* 0x002fe4000f8e00ff */
[----:B------:R-:W-:Y:S02]  /*b960*/  USEL UR9, UR12, UR13, !UP0 ;  /* 0x0000000d0c097287 */ /* 0x000fe4000c000000 */
[----:B------:R-:W-:Y:S01]  /*b970*/  UIADD3 UR4, UPT, UPT, UR7, -UR5, URZ ;  /* 0x8000000507047290 */ /* 0x000fe2000fffe0ff */
[----:B------:R-:W1:Y:S03]  /*b980*/  LDCU.64 UR12, c[0x0][0x620] ;  /* 0x0000c400ff0c77ac */ /* 0x000e660008000a00 */
[----:B------:R-:W-:-:S02]  /*b990*/  USHF.R.U32.HI UR4, URZ, UR6, UR4 ;  /* 0x00000006ff047299 */ /* 0x000fc40008011604 */
[----:B------:R-:W-:-:S03]  /*b9a0*/  ULOP3.LUT UR6, UR9, 0xff, URZ, 0xc0, !UPT ;  /* 0x000000ff09067892 */ /* 0x000fc6000f8ec0ff */
[----:B------:R-:W4:Y:S01]  /*b9b0*/  S2UR UR9, SR_CgaCtaId ;  /* 0x00000000000979c3 */ /* 0x000f220000008800 */
[----:B------:R-:W-:Y:S01]  /*b9c0*/  UIADD3 UR4, UPT, UPT, UR5, UR4, URZ ;  /* 0x0000000405047290 */ /* 0x000fe2000fffe0ff */
[----:B------:R-:W5:Y:S03]  /*b9d0*/  LDCU UR5, c[0x0][0x628] ;  /* 0x0000c500ff0577ac */ /* 0x000f660008000800 */
[----:B------:R-:W-:-:S04]  /*b9e0*/  USHF.R.U32.HI UR15, URZ, UR6, UR4 ;  /* 0x00000006ff0f7299 */ /* 0x000fc80008011604 */
[----:B------:R-:W-:-:S04]  /*b9f0*/  UIADD3 UR4, UPT, UPT, -UR15, URZ, URZ ;  /* 0x000000ff0f047290 */ /* 0x000fc8000fffe1ff */
[----:B--2---:R-:W-:Y:S01]  /*ba00*/  UIMAD UR4, UR8, UR4, UR7 ;  /* 0x00000004080472a4 */ /* 0x004fe2000f8e0207 */
[----:B------:R-:W2:Y:S03]  /*ba10*/  LDCU UR8, c[0x0][0x60c] ;  /* 0x0000c180ff0877ac */ /* 0x000ea60008000800 */
[----:B-1----:R-:W-:Y:S01]  /*ba20*/  UIMAD UR6, UR10, UR12, UR4 ;  /* 0x0000000c0a0672a4 */ /* 0x002fe2000f8e0204 */
[----:B------:R-:W-:-:S03]  /*ba30*/  UMOV UR7, 0x400 ;  /* 0x0000040000077882 */ /* 0x000fc60000000000 */
[----:B-----5:R-:W-:Y:S02]  /*ba40*/  UIMAD.WIDE.U32 UR4, UR6, UR5, URZ ;  /* 0x00000005060472a5 */ /* 0x020fe4000f8e00ff */
[----:B----4-:R-:W-:Y:S01]  /*ba50*/  ULEA UR7, UR9, UR7, 0x18 ;  /* 0x0000000709077291 */ /* 0x010fe2000f8ec0ff */
[----:B------:R-:W-:Y:S01]  /*ba60*/  BAR.SYNC.DEFER_BLOCKING 0x2, 0x120 ;  /* 0x0084800000007b1d */ /* 0x000fe20000010000 */
[----:B------:R-:W-:-:S04]  /*ba70*/  UIADD3 UR4, UPT, UPT, UR6, -UR5, URZ ;  /* 0x8000000506047290 */ /* 0x000fc8000fffe0ff */
[----:B---3--:R-:W-:Y:S01]  /*ba80*/  USHF.R.U32.HI UR4, URZ, UR14, UR4 ;  /* 0x0000000eff047299 */ /* 0x008fe20008011604 */
[----:B------:R-:W1:Y:S01]  /*ba90*/  LDCU.U8 UR14, c[0x0][0x62d] ;  /* 0x0000c5a0ff0e77ac */ /* 0x000e620008000000 */
[----:B--2---:R-:W-:Y:S02]  /*baa0*/  UISETP.GE.AND UP0, UPT, UR11, UR8, UPT ;  /* 0x000000080b00728c */ /* 0x004fe4000bf06270 */
[----:B------:R-:W-:Y:S01]  /*bab0*/  UIADD3 UR4, UPT, UPT, UR5, UR4, URZ ;  /* 0x0000000405047290 */ /* 0x000fe2000fffe0ff */
[----:B------:R2:W-:Y:S03]  /*bac0*/  SYNCS.ARRIVE.TRANS64.ART0 RZ, [UR7+0x48], R2 ;  /* 0x00004802ffff79a7 */ /* 0x0005e60008500007 */
[----:B-1----:R-:W-:-:S04]  /*bad0*/  USHF.R.U32.HI UR12, URZ, UR14, UR4 ;  /* 0x0000000eff0c7299 */ /* 0x002fc80008011604 */
[----:B------:R-:W-:-:S04]  /*bae0*/  UIADD3 UR4, UPT, UPT, -UR12, URZ, URZ ;  /* 0x000000ff0c047290 */ /* 0x000fc8000fffe1ff */
[----:B------:R-:W-:Y:S01]  /*baf0*/  UIMAD UR14, UR4, UR13, UR6 ;  /* 0x0000000d040e72a4 */ /* 0x000fe2000f8e0206 */
[----:B--2---:R-:W-:Y:S11]  /*bb00*/  BRA.U UP0, `(.L_x_53) ;  /* 0x0000001500a87547 */ /* 0x004ff6000b800000 */
[----:B------:R-:W-:Y:S01]  /*bb10*/  R2UR UR4, R0 ;  /* 0x00000000000472ca */ /* 0x000fe200000e0000 */
[----:B------:R-:W1:Y:S01]  /*bb20*/  LDCU UR5, c[0x0][0x614] ;  /* 0x0000c280ff0577ac */ /* 0x000e620008000800 */
[----:B------:R-:W-:Y:S01]  /*bb30*/  MOV R5, UR7 ;  /* 0x0000000700057c02 */ /* 0x000fe20008000f00 */
[----:B------:R-:W-:Y:S01]  /*bb40*/  IMAD.SHL.U32 R0, R4, 0x200000, RZ ;  /* 0x0020000004007824 */ /* 0x000fe200078e00ff */
[----:B------:R-:W2:Y:S02]  /*bb50*/  LDCU UR10, c[0x0][0x38c] ;  /* 0x00007180ff0a77ac */ /* 0x000ea40008000800 */
[----:B------:R-:W-:Y:S01]  /*bb60*/  IADD3 R36, PT, PT, R5, 0x800, R36 ;  /* 0x0000080005247810 */ /* 0x000fe20007ffe024 */
[----:B------:R-:W3:Y:S06]  /*bb70*/  LDCU UR6, c[0x0][0x380] ;  /* 0x00007000ff0677ac */ /* 0x000eec0008000800 */
[----:B------:R-:W-:Y:S01]  /*bb80*/  ULOP3.LUT UR4, UR4, 0x3, URZ, 0xc0, !UPT ;  /* 0x0000000304047892 */ /* 0x000fe2000f8ec0ff */
[----:B------:R-:W-:Y:S01]  /*bb90*/  UMOV UR18, 0x0 ;  /* 0x0000000000127882 */ /* 0x000fe20000000000 */
[----:B------:R-:W-:-:S02]  /*bba0*/  UMOV UR19, 0x1 ;  /* 0x0000000100137882 */ /* 0x000fc40000000000 */
[----:B------:R-:W-:Y:S02]  /*bbb0*/  UIADD3 UR13, UPT, UPT, UR4, 0x3, URZ ;  /* 0x00000003040d7890 */ /* 0x000fe4000fffe0ff */
[----:B-1----:R-:W-:-:S04]  /*bbc0*/  UIADD3 UR5, UPT, UPT, -UR15, UR5, URZ ;  /* 0x000000050f057290 */ /* 0x002fc8000fffe1ff */
[----:B------:R-:W-:Y:S01]  /*bbd0*/  IMAD.U32 R37, RZ, RZ, UR13 ;  /* 0x0000000dff257e24 */ /* 0x000fe2000f8e00ff */
[----:B--2---:R-:W-:Y:S02]  /*bbe0*/  UISETP.GT.AND UP0, UPT, UR10, URZ, UPT ;  /* 0x000000ff0a00728c */ /* 0x004fe4000bf04270 */
[----:B------:R-:W-:Y:S02]  /*bbf0*/  UIADD3 UR11, UPT, UPT, UR10, -0x1, URZ ;  /* 0xffffffff0a0b7890 */ /* 0x000fe4000fffe0ff */
[----:B---3--:R-:W-:Y:S01]  /*bc00*/  UIADD3 UR4, UPT, UPT, UR10, -UR6, URZ ;  /* 0x800000060a047290 */ /* 0x008fe2000fffe0ff */
[----:B------:R1:W-:Y:S01]  /*bc10*/  BAR.SYNC.DEFER_BLOCKING R37, 0x40 ;  /* 0x000100250000751d */ /* 0x0003e20000010000 */
[----:B------:R-:W-:Y:S02]  /*bc20*/  UIADD3 UR6, UPT, UPT, -UR10, URZ, URZ ;  /* 0x000000ff0a067290 */ /* 0x000fe4000fffe1ff */
[----:B------:R-:W-:Y:S02]  /*bc30*/  ULEA UR4, UR5, UR4, 0x7 ;  /* 0x0000000405047291 */ /* 0x000fe4000f8e38ff */
[----:B------:R-:W-:-:S02]  /*bc40*/  USHF.R.S32.HI UR5, URZ, 0x1f, UR6 ;  /* 0x0000001fff057899 */ /* 0x000fc40008011406 */
[----:B------:R-:W-:Y:S02]  /*bc50*/  UIADD3 UR6, UPT, UPT, -UR4, URZ, URZ ;  /* 0x000000ff04067290 */ /* 0x000fe4000fffe1ff */
[----:B------:R-:W-:Y:S02]  /*bc60*/  ULEA.HI UR10, UR5, -UR10, URZ, 0x7 ;  /* 0x8000000a050a7291 */ /* 0x000fe4000f8f38ff */
[----:B------:R-:W-:Y:S02]  /*bc70*/  USHF.R.S32.HI UR5, URZ, 0x1f, UR6 ;  /* 0x0000001fff057899 */ /* 0x000fe40008011406 */
[----:B------:R-:W-:Y:S02]  /*bc80*/  UIADD3 UR8, UPT, UPT, UR4, -0x1, URZ ;  /* 0xffffffff04087890 */ /* 0x000fe4000fffe0ff */
[----:B------:R-:W-:Y:S02]  /*bc90*/  UISETP.GT.AND UP1, UPT, UR4, URZ, UPT ;  /* 0x000000ff0400728c */ /* 0x000fe4000bf24270 */
[----:B------:R-:W-:-:S02]  /*bca0*/  USHF.R.S32.HI UR9, URZ, 0x1f, UR11 ;  /* 0x0000001fff097899 */ /* 0x000fc4000801140b */
[----:B------:R-:W-:Y:S02]  /*bcb0*/  ULEA.HI UR4, UR5, -UR4, URZ, 0x7 ;  /* 0x8000000405047291 */ /* 0x000fe4000f8f38ff */
[----:B------:R-:W-:Y:S02]  /*bcc0*/  USHF.R.S32.HI UR6, URZ, 0x1f, UR8 ;  /* 0x0000001fff067899 */ /* 0x000fe40008011408 */
[----:B------:R-:W-:Y:S01]  /*bcd0*/  ULEA.HI UR11, UR9, UR11, URZ, 0x7 ;  /* 0x0000000b090b7291 */ /* 0x000fe2000f8f38ff */
[----:B------:R1:W-:Y:S01]  /*bce0*/  SYNCS.ARRIVE.TRANS64.ART0 RZ, [UR7+0x78], R2 ;  /* 0x00007802ffff79a7 */ /* 0x0003e20008500007 */
[----:B------:R-:W-:Y:S02]  /*bcf0*/  USHF.R.S32.HI UR4, URZ, 0x7, UR4 ;  /* 0x00000007ff047899 */ /* 0x000fe40008011404 */
[----:B------:R-:W-:Y:S02]  /*bd00*/  USHF.R.S32.HI UR9, URZ, 0x7, UR10 ;  /* 0x00000007ff097899 */ /* 0x000fe4000801140a */
[----:B------:R-:W-:-:S02]  /*bd10*/  ULEA.HI UR5, UR6, UR8, URZ, 0x7 ;  /* 0x0000000806057291 */ /* 0x000fc4000f8f38ff */
[----:B------:R-:W-:Y:S02]  /*bd20*/  UIADD3 UR6, UPT, UPT, -UR4, URZ, URZ ;  /* 0x000000ff04067290 */ /* 0x000fe4000fffe1ff */
[----:B------:R-:W-:Y:S02]  /*bd30*/  @UP0 UIMAD.WIDE UR16, UR11, 0x2000000, UR18 ;  /* 0x020000000b1008a5 */ /* 0x000fe4000f8e0212 */
[----:B------:R-:W-:Y:S02]  /*bd40*/  ULEA.HI.SX32 UR5, UR5, 0x1, 0x19 ;  /* 0x0000000105057891 */ /* 0x000fe4000f8fcaff */
[----:B------:R-:W-:-:S05]  /*bd50*/  UIADD3 UR4, UPT, UPT, -UR9, URZ, URZ ;  /* 0x000000ff09047290 */ /* 0x000fca000fffe1ff */
[----:B------:R-:W-:Y:S02]  /*bd60*/  @!UP1 UMOV UR5, UR6 ;  /* 0x0000000600059c82 */ /* 0x000fe40008000000 */
[----:B------:R-:W-:Y:S02]  /*bd70*/  @UP0 UMOV UR4, UR17 ;  /* 0x0000001100040c82 */ /* 0x000fe40008000000 */
[----:B------:R-:W-:-:S04]  /*bd80*/  UISETP.LT.AND UP0, UPT, UR5, UR4, UPT ;  /* 0x000000040500728c */ /* 0x000fc8000bf01270 */
[----:B------:R-:W-:-:S04]  /*bd90*/  USEL UR4, UR5, UR4, UP0 ;  /* 0x0000000405047287 */ /* 0x000fc80008000000 */
[----:B------:R-:W-:-:S09]  /*bda0*/  UISETP.GE.AND UP0, UPT, UR4, 0x2, UPT ;  /* 0x000000020400788c */ /* 0x000fd2000bf06270 */
[----:B-1----:R-:W-:Y:S05]  /*bdb0*/  BRA.U !UP0, `(.L_x_54) ;  /* 0x0000000508807547 */ /* 0x002fea000b800000 */
[----:B------:R-:W-:Y:S01]  /*bdc0*/  LEA R38, R44, UR7, 0x2 ;  /* 0x000000072c267c11 */ /* 0x000fe2000f8e10ff */
[----:B------:R-:W-:-:S12]  /*bdd0*/  UIADD3 UR6, UPT, UPT, -UR4, URZ, URZ ;  /* 0x000000ff04067290 */ /* 0x000fd8000fffe1ff */
.L_x_56:
[----:B-1----:R1:W-:Y:S06]  /*bde0*/  BAR.SYNC.DEFER_BLOCKING R37, 0x40 ;  /* 0x000100250000751d */ /* 0x0023ec0000010000 */
[----:B--2---:R-:W2:Y:S02]  /*bdf0*/  LDS R39, [R38+0xbc] ;  /* 0x0000bc0026277984 */ /* 0x004ea40000000800 */
[----:B--2---:R-:W-:-:S13]  /*be00*/  FSETP.GEU.AND P0, PT, R39, 1, PT ;  /* 0x3f8000002700780b */ /* 0x004fda0003f0e000 */
[----:B------:R-:W-:-:S04]  /*be10*/  VOTE.ANY R4, PT, !P0 ;  /* 0x0000000000047806 */ /* 0x000fc800040e0100 */
[----:B------:R-:W-:-:S13]  /*be20*/  ISETP.NE.AND P0, PT, R4, RZ, PT ;  /* 0x000000ff0400720c */ /* 0x000fda0003f05270 */
[----:B-1----:R-:W-:Y:S05]  /*be30*/  @!P0 BRA `(.L_x_55) ;  /* 0x00000004004c8947 */ /* 0x002fea0003800000 */
[C---:B------:R-:W-:Y:S02]  /*be40*/  R2UR UR4, R0.reuse ;  /* 0x00000000000472ca */ /* 0x040fe400000e0000 */
[----:B------:R-:W-:-:S11]  /*be50*/  R2UR UR5, R0 ;  /* 0x00000000000572ca */ /* 0x000fd600000e0000 */
[----:B------:R-:W1:Y:S02]  /*be60*/  LDTM.x16 R20, tmem[UR4+0x100] ;  /* 0x00010004001479ee */ /* 0x000e640008240000 */
[-C--:B-1----:R-:W-:Y:S02]  /*be70*/  FMUL2 R20, R20.F32x2.HI_LO, R39.reuse.F32 ;  /* 0x000000271414724a */ /* 0x082fe40001000000 */
[-C--:B------:R-:W-:Y:S02]  /*be80*/  FMUL2 R22, R22.F32x2.HI_LO, R39.reuse.F32 ;  /* 0x000000271616724a */ /* 0x080fe40001000000 */
[-C--:B------:R-:W-:Y:S02]  /*be90*/  FMUL2 R24, R24.F32x2.HI_LO, R39.reuse.F32 ;  /* 0x000000271818724a */ /* 0x080fe40001000000 */
[-C--:B------:R-:W-:Y:S02]  /*bea0*/  FMUL2 R26, R26.F32x2.HI_LO, R39.reuse.F32 ;  /* 0x000000271a1a724a */ /* 0x080fe40001000000 */
[----:B------:R-:W-:-:S02]  /*beb0*/  FMUL2 R28, R28.F32x2.HI_LO, R39.F32 ;  /* 0x000000271c1c724a */ /* 0x000fc40001000000 */
[-C--:B------:R-:W-:Y:S02]  /*bec0*/  FMUL2 R30, R30.F32x2.HI_LO, R39.reuse.F32 ;  /* 0x000000271e1e724a */ /* 0x080fe40001000000 */
[-C--:B------:R-:W-:Y:S02]  /*bed0*/  FMUL2 R32, R32.F32x2.HI_LO, R39.reuse.F32 ;  /* 0x000000272020724a */ /* 0x080fe40001000000 */
[----:B------:R-:W-:-:S04]  /*bee0*/  FMUL2 R34, R34.F32x2.HI_LO, R39.F32 ;  /* 0x000000272222724a */ /* 0x000fc80001000000 */
[----:B------:R-:W-:Y:S01]  /*bef0*/  STTM.x16 tmem[UR5+0x100], R20 ;  /* 0x00010014000079ed */ /* 0x000fe20008240005 */
        /* <DEDUP_REMOVED lines=69> */
[----:B------:R1:W-:Y:S01]  /*c350*/  STTM.x16 tmem[UR4+0x170], R4 ;  /* 0x00017004000079ed */ /* 0x0003e20008240004 */
[----:B------:R-:W2:Y:S02]  /*c360*/  FENCE.VIEW.ASYNC.T ;  /* 0x00000000000073c6 */ /* 0x000ea40000000200 */
.L_x_55:
[----:B--2---:R2:W-:Y:S01]  /*c370*/  SYNCS.ARRIVE.TRANS64.ART0 RZ, [UR7+0x48], R2 ;  /* 0x00004802ffff79a7 */ /* 0x0045e20008500007 */
[----:B------:R-:W-:-:S04]  /*c380*/  UIADD3 UR6, UPT, UPT, UR6, 0x1, URZ ;  /* 0x0000000106067890 */ /* 0x000fc8000fffe0ff */
[----:B------:R-:W-:Y:S01]  /*c390*/  UISETP.NE.AND UP0, UPT, UR6, -0x1, UPT ;  /* 0xffffffff0600788c */ /* 0x000fe2000bf05270 */
[----:B------:R2:W-:Y:S08]  /*c3a0*/  SYNCS.ARRIVE.TRANS64.ART0 RZ, [UR7+0x78], R2 ;  /* 0x00007802ffff79a7 */ /* 0x0005f00008500007 */
[----:B------:R-:W-:Y:S05]  /*c3b0*/  BRA.U UP0, `(.L_x_56) ;  /* 0xfffffff900887547 */ /* 0x000fea000b83ffff */
.L_x_54:
[----:B------:R3:W-:Y:S01]  /*c3c0*/  BAR.SYNC.DEFER_BLOCKING R37, 0x40 ;  /* 0x000100250000751d */ /* 0x0007e20000010000 */
[----:B-1----:R-:W-:Y:S01]  /*c3d0*/  LEA R5, R44, UR7, 0x2 ;  /* 0x000000072c057c11 */ /* 0x002fe2000f8e10ff */
[----:B------:R-:W-:Y:S02]  /*c3e0*/  IMAD.MOV.U32 R40, RZ, RZ, 0x10 ;  /* 0x00000010ff287424 */ /* 0x000fe400078e00ff */
[----:B------:R-:W-:Y:S02]  /*c3f0*/  IMAD.MOV.U32 R42, RZ, RZ, 0x20 ;  /* 0x00000020ff2a7424 */ /* 0x000fe400078e00ff */
[----:B------:R-:W-:Y:S01]  /*c400*/  IMAD.MOV.U32 R4, RZ, RZ, -0x80000000 ;  /* 0x80000000ff047424 */ /* 0x000fe200078e00ff */
[----:B------:R3:W1:Y:S04]  /*c410*/  LDS R47, [R5+0xbc] ;  /* 0x0000bc00052f7984 */ /* 0x0006680000000800 */
[----:B------:R3:W4:Y:S01]  /*c420*/  LDS R46, [R5+0x2bc] ;  /* 0x0002bc00052e7984 */ /* 0x0007220000000800 */
[----:B------:R3:W-:Y:S01]  /*c430*/  SYNCS.ARRIVE.TRANS64.ART0 RZ, [UR7+0x78], R2 ;  /* 0x00007802ffff79a7 */ /* 0x0007e20008500007 */
[----:B------:R-:W5:Y:S02]  /*c440*/  SYNCS.PHASECHK.TRANS64.TRYWAIT P2, [UR7+0x60], RZ ;  /* 0x000060ffff0075a7 */ /* 0x000f640008041107 */
[----:B-----5:R-:W-:-:S05]  /*c450*/  R2P PR, R3, 0x3 ;  /* 0x0000000303007804 */ /* 0x020fca0000000000 */
[----:B------:R-:W-:Y:S02]  /*c460*/  SEL R40, R40, 0xfffffff0, !P0 ;  /* 0xfffffff028287807 */ /* 0x000fe40004000000 */
[----:B------:R-:W-:Y:S01]  /*c470*/  SEL R42, R42, 0xffffffe0, !P1 ;  /* 0xffffffe02a2a7807 */ /* 0x000fe20004800000 */
[----:B-1-34-:R-:W-:Y:S06]  /*c480*/  @!P2 BRA `(.L_x_57) ;  /* 0x000000180080a947 */ /* 0x01afec0003800000 */
.L_x_114:
[----:B------:R-:W1:Y:S01]  /*c490*/  SYNCS.PHASECHK.TRANS64.TRYWAIT P0, [UR7+0x88], R4 ;  /* 0x00008804ff0075a7 */ /* 0x000e620008001107 */
[----:B------:R-:W-:Y:S02]  /*c4a0*/  R2UR UR4, R0 ;  /* 0x00000000000472ca */ /* 0x000fe400000e0000 */
[----:B------:R-:W-:Y:S01]  /*c4b0*/  FSETP.NE.AND P1, PT, R47, RZ, PT ;  /* 0x000000ff2f00720b */ /* 0x000fe20003f25000 */
[----:B-1----:R-:W-:-:S12]  /*c4c0*/  @!P0 BRA `(.L_x_58) ;  /* 0x0000001800848947 */ /* 0x002fd80003800000 */
.L_x_116:
[----:B------:R-:W3:Y:S01]  /*c4d0*/  LDTM.x16 R20, tmem[UR4+0x100] ;  /* 0x00010004001479ee */ /* 0x000ee20008240000 */
[----:B------:R-:W-:Y:S01]  /*c4e0*/  FSEL R48, R47, 1, P1 ;  /* 0x3f8000002f307808 */ /* 0x000fe20000800000 */
[----:B------:R-:W4:Y:S01]  /*c4f0*/  LDCU UR5, c[0x0][0x614] ;  /* 0x0000c280ff0577ac */ /* 0x000f220008000800 */
[----:B------:R-:W-:Y:S01]  /*c500*/  R2UR UR4, R0 ;  /* 0x00000000000472ca */ /* 0x000fe200000e0000 */
[----:B------:R-:W-:Y:S01]  /*c510*/  @P1 MUFU.LG2 R47, R47 ;  /* 0x0000002f002f1308 */ /* 0x000fe20000000c00 */
[----:B------:R-:W-:Y:S01]  /*c520*/  SHF.R.U32.HI R55, RZ, 0x3, R36 ;  /* 0x00000003ff377819 */ /* 0x000fe20000011624 */
[----:B------:R-:W5:Y:S01]  /*c530*/  LDCU UR6, c[0x0][0x380] ;  /* 0x00007000ff0677ac */ /* 0x000f620008000800 */
[----:B------:R-:W-:Y:S01]  /*c540*/  LOP3.LUT P0, RZ, R3, 0x4, RZ, 0xc0, !PT ;  /* 0x0000000403ff7812 */ /* 0x000fe2000780c0ff */
[----:B------:R-:W-:Y:S01]  /*c550*/  BSSY.RECONVERGENT B0, `(.L_x_53) ;  /* 0x00000c5000007945 */ /* 0x000fe20003800200 */
[----:B------:R-:W-:Y:S01]  /*c560*/  LOP3.LUT R55, R36, 0x70, R55, 0x78, !PT ;  /* 0x0000007024377812 */ /* 0x000fe200078e7837 */
[----:B------:R-:W-:-:S02]  /*c570*/  IMAD.MOV.U32 R0, RZ, RZ, -0x800000 ;  /* 0xff800000ff007424 */ /* 0x000fc400078e00ff */
[----:B------:R-:W3:Y:S01]  /*c580*/  MUFU.RCP R48, R48 ;  /* 0x0000003000307308 */ /* 0x000ee20000001000 */
[----:B------:R-:W-:Y:S01]  /*c590*/  IADD3 R3, PT, PT, R55, 0x40, RZ ;  /* 0x0000004037037810 */ /* 0x000fe20007ffe0ff */
[--C-:B------:R-:W-:Y:S02]  /*c5a0*/  IMAD.IADD R52, R40, 0x1, R55.reuse ;  /* 0x0000000128347824 */ /* 0x100fe400078e0237 */
[----:B------:R-:W-:-:S04]  /*c5b0*/  IMAD.IADD R53, R42, 0x1, R55 ;  /* 0x000000012a357824 */ /* 0x000fc800078e0237 */
[----:B------:R-:W-:Y:S02]  /*c5c0*/  IMAD.IADD R51, R40, 0x1, R53 ;  /* 0x0000000128337824 */ /* 0x000fe400078e0235 */
[----:B------:R-:W-:-:S04]  /*c5d0*/  @P0 VIADD R3, R55, 0xffffffc0 ;  /* 0xffffffc037030836 */ /* 0x000fc80000000000 */
[----:B------:R-:W-:Y:S01]  /*c5e0*/  IMAD.IADD R49, R42, 0x1, R3 ;  /* 0x000000012a317824 */ /* 0x000fe200078e0203 */
[----:B------:R-:W-:Y:S01]  /*c5f0*/  IADD3 R50, PT, PT, R40, R3, RZ ;  /* 0x0000000328327210 */ /* 0x000fe20007ffe0ff */
[-C--:B---3--:R-:W-:Y:S02]  /*c600*/  FMUL2 R26, R26.F32x2.HI_LO, R48.reuse.F32 ;  /* 0x000000301a1a724a */ /* 0x088fe40001000000 */
[-C--:B------:R-:W-:Y:S01]  /*c610*/  FMUL2 R24, R24.F32x2.HI_LO, R48.reuse.F32 ;  /* 0x000000301818724a */ /* 0x080fe20001000000 */
[----:B------:R-:W-:Y:S01]  /*c620*/  IADD3 R54, PT, PT, R40, R49, RZ ;  /* 0x0000003128367210 */ /* 0x000fe20007ffe0ff */
[----:B------:R-:W-:Y:S01]  /*c630*/  FMUL2 R22, R22.F32x2.HI_LO, R48.F32 ;  /* 0x000000301616724a */ /* 0x000fe20001000000 */
[----:B------:R-:W-:Y:S01]  /*c640*/  F2FP.BF16.F32.PACK_AB R7, R27, R26 ;  /* 0x0000001a1b07723e */ /* 0x000fe200000010ff */
[----:B------:R-:W-:Y:S01]  /*c650*/  FMUL2 R20, R20.F32x2.HI_LO, R48.F32 ;  /* 0x000000301414724a */ /* 0x000fe20001000000 */
[----:B------:R-:W-:Y:S01]  /*c660*/  F2FP.BF16.F32.PACK_AB R6, R25, R24 ;  /* 0x000000181906723e */ /* 0x000fe200000010ff */
[----:B------:R-:W-:Y:S01]  /*c670*/  FMUL2 R34, R34.F32x2.HI_LO, R48.F32 ;  /* 0x000000302222724a */ /* 0x000fe20001000000 */
[----:B-1----:R-:W-:Y:S01]  /*c680*/  F2FP.BF16.F32.PACK_AB R5, R23, R22 ;  /* 0x000000161705723e */ /* 0x002fe200000010ff */
[----:B------:R-:W-:Y:S01]  /*c690*/  FMUL2 R32, R32.F32x2.HI_LO, R48.F32 ;  /* 0x000000302020724a */ /* 0x000fe20001000000 */
[----:B------:R-:W-:Y:S01]  /*c6a0*/  F2FP.BF16.F32.PACK_AB R4, R21, R20 ;  /* 0x000000141504723e */ /* 0x000fe200000010ff */
[-C--:B------:R-:W-:Y:S01]  /*c6b0*/  FMUL2 R30, R30.F32x2.HI_LO, R48.reuse.F32 ;  /* 0x000000301e1e724a */ /* 0x080fe20001000000 */
[----:B------:R-:W1:Y:S01]  /*c6c0*/  LDTM.x16 R12, tmem[UR4+0x110] ;  /* 0x00011004000c79ee */ /* 0x000e620008240000 */
[----:B------:R-:W-:Y:S01]  /*c6d0*/  FMUL2 R28, R28.F32x2.HI_LO, R48.F32 ;  /* 0x000000301c1c724a */ /* 0x000fe20001000000 */
[----:B------:R-:W-:Y:S01]  /*c6e0*/  F2FP.BF16.F32.PACK_AB R35, R35, R34 ;  /* 0x000000222323723e */ /* 0x000fe200000010ff */
[----:B------:R3:W-:Y:S01]  /*c6f0*/  STS.128 [R55], R4 ;  /* 0x0000000437007388 */ /* 0x0007e20000000c00 */
[----:B------:R-:W-:-:S02]  /*c700*/  F2FP.BF16.F32.PACK_AB R34, R33, R32 ;  /* 0x000000202122723e */ /* 0x000fc400000010ff */
[----:B------:R-:W-:Y:S02]  /*c710*/  F2FP.BF16.F32.PACK_AB R33, R31, R30 ;  /* 0x0000001e1f21723e */ /* 0x000fe400000010ff */
[----:B------:R-:W-:-:S05]  /*c720*/  F2FP.BF16.F32.PACK_AB R32, R29, R28 ;  /* 0x0000001c1d20723e */ /* 0x000fca00000010ff */
[----:B------:R-:W-:Y:S01]  /*c730*/  STS.128 [R52], R32 ;  /* 0x0000002034007388 */ /* 0x000fe20000000c00 */
[-C--:B-1----:R-:W-:Y:S02]  /*c740*/  FMUL2 R18, R18.F32x2.HI_LO, R48.reuse.F32 ;  /* 0x000000301212724a */ /* 0x082fe40001000000 */
[-C--:B------:R-:W-:Y:S02]  /*c750*/  FMUL2 R16, R16.F32x2.HI_LO, R48.reuse.F32 ;  /* 0x000000301010724a */ /* 0x080fe40001000000 */
[----:B------:R-:W-:Y:S01]  /*c760*/  FMUL2 R14, R14.F32x2.HI_LO, R48.F32 ;  /* 0x000000300e0e724a */ /* 0x000fe20001000000 */
[----:B------:R-:W-:Y:S01]  /*c770*/  F2FP.BF16.F32.PACK_AB R31, R19, R18 ;  /* 0x00000012131f723e */ /* 0x000fe200000010ff */
[----:B------:R-:W-:Y:S01]  /*c780*/  FMUL2 R12, R12.F32x2.HI_LO, R48.F32 ;  /* 0x000000300c0c724a */ /* 0x000fe20001000000 */
[----:B------:R-:W-:Y:S01]  /*c790*/  F2FP.BF16.F32.PACK_AB R30, R17, R16 ;  /* 0x00000010111e723e */ /* 0x000fe200000010ff */
[----:B------:R-:W-:Y:S01]  /*c7a0*/  FMUL2 R26, R26.F32x2.HI_LO, R48.F32 ;  /* 0x000000301a1a724a */ /* 0x000fe20001000000 */
[----:B------:R-:W-:Y:S01]  /*c7b0*/  F2FP.BF16.F32.PACK_AB R29, R15, R14 ;  /* 0x0000000e0f1d723e */ /* 0x000fe200000010ff */
[----:B------:R-:W-:Y:S01]  /*c7c0*/  FMUL2 R24, R24.F32x2.HI_LO, R48.F32 ;  /* 0x000000301818724a */ /* 0x000fe20001000000 */
[----:B------:R-:W-:Y:S01]  /*c7d0*/  F2FP.BF16.F32.PACK_AB R28, R13, R12 ;  /* 0x0000000c0d1c723e */ /* 0x000fe200000010ff */
[-C--:B------:R-:W-:Y:S01]  /*c7e0*/  FMUL2 R22, R22.F32x2.HI_LO, R48.reuse.F32 ;  /* 0x000000301616724a */ /* 0x080fe20001000000 */
[----:B---3--:R-:W1:Y:S01]  /*c7f0*/  LDTM.x16 R4, tmem[UR4+0x120] ;  /* 0x00012004000479ee */ /* 0x008e620008240000 */
        /* <DEDUP_REMOVED lines=15> */
[----:B---3--:R-:W1:Y:S01]  /*c8f0*/  LDTM.x16 R20, tmem[UR4+0x130] ;  /* 0x00013004001479ee */ /* 0x008e620008240000 */
[----:B------:R-:W-:Y:S01]  /*c900*/  F2FP.BF16.F32.PACK_AB R8, R5, R4 ;  /* 0x000000040508723e */ /* 0x000fe200000010ff */
[----:B------:R-:W-:Y:S01]  /*c910*/  FMUL2 R16, R16.F32x2.HI_LO, R48.F32 ;  /* 0x000000301010724a */ /* 0x000fe20001000000 */
[----:B------:R-:W-:Y:S01]  /*c920*/  F2FP.BF16.F32.PACK_AB R7, R19, R18 ;  /* 0x000000121307723e */ /* 0x000fe200000010ff */
[----:B------:R-:W-:-:S02]  /*c930*/  FMUL2 R14, R14.F32x2.HI_LO, R48.F32 ;  /* 0x000000300e0e724a */ /* 0x000fc40001000000 */
[----:B------:R-:W-:Y:S01]  /*c940*/  FMUL2 R12, R12.F32x2.HI_LO, R48.F32 ;  /* 0x000000300c0c724a */ /* 0x000fe20001000000 */
[----:B------:R3:W-:Y:S01]  /*c950*/  STS.128 [R3], R8 ;  /* 0x0000000803007388 */ /* 0x0007e20000000c00 */
[----:B------:R-:W-:Y:S02]  /*c960*/  F2FP.BF16.F32.PACK_AB R6, R17, R16 ;  /* 0x000000101106723e */ /* 0x000fe400000010ff */
[----:B------:R-:W-:Y:S02]  /*c970*/  F2FP.BF16.F32.PACK_AB R5, R15, R14 ;  /* 0x0000000e0f05723e */ /* 0x000fe400000010ff */
[----:B------:R-:W-:-:S05]  /*c980*/  F2FP.BF16.F32.PACK_AB R4, R13, R12 ;  /* 0x0000000c0d04723e */ /* 0x000fca00000010ff */
[----:B------:R-:W-:Y:S01]  /*c990*/  STS.128 [R50], R4 ;  /* 0x0000000432007388 */ /* 0x000fe20000000c00 */
[-C--:B-1----:R-:W-:Y:S02]  /*c9a0*/  FMUL2 R26, R26.F32x2.HI_LO, R48.reuse.F32 ;  /* 0x000000301a1a724a */ /* 0x082fe40001000000 */
[-C--:B------:R-:W-:Y:S02]  /*c9b0*/  FMUL2 R24, R24.F32x2.HI_LO, R48.reuse.F32 ;  /* 0x000000301818724a */ /* 0x080fe40001000000 */
[-C--:B------:R-:W-:Y:S02]  /*c9c0*/  FMUL2 R22, R22.F32x2.HI_LO, R48.reuse.F32 ;  /* 0x000000301616724a */ /* 0x080fe40001000000 */
[-C--:B------:R-:W-:Y:S02]  /*c9d0*/  FMUL2 R20, R20.F32x2.HI_LO, R48.reuse.F32 ;  /* 0x000000301414724a */ /* 0x080fe40001000000 */
[-C--:B------:R-:W-:Y:S02]  /*c9e0*/  FMUL2 R34, R34.F32x2.HI_LO, R48.reuse.F32 ;  /* 0x000000302222724a */ /* 0x080fe40001000000 */
[----:B------:R-:W-:-:S02]  /*c9f0*/  FMUL2 R32, R32.F32x2.HI_LO, R48.F32 ;  /* 0x000000302020724a */ /* 0x000fc40001000000 */
[----:B------:R-:W-:Y:S01]  /*ca00*/  FMUL2 R30, R30.F32x2.HI_LO, R48.F32 ;  /* 0x000000301e1e724a */ /* 0x000fe20001000000 */
[----:B------:R-:W-:Y:S01]  /*ca10*/  F2FP.BF16.F32.PACK_AB R35, R35, R34 ;  /* 0x000000222323723e */ /* 0x000fe200000010ff */
[----:B------:R-:W-:Y:S01]  /*ca20*/  FMUL2 R28, R28.F32x2.HI_LO, R48.F32 ;  /* 0x000000301c1c724a */ /* 0x000fe20001000000 */
[----:B---3--:R-:W-:Y:S02]  /*ca30*/  F2FP.BF16.F32.PACK_AB R11, R27, R26 ;  /* 0x0000001a1b0b723e */ /* 0x008fe400000010ff */
[----:B------:R-:W-:Y:S02]  /*ca40*/  F2FP.BF16.F32.PACK_AB R10, R25, R24 ;  /* 0x00000018190a723e */ /* 0x000fe400000010ff */
[----:B------:R-:W-:Y:S02]  /*ca50*/  F2FP.BF16.F32.PACK_AB R9, R23, R22 ;  /* 0x000000161709723e */ /* 0x000fe400000010ff */
[----:B------:R-:W-:Y:S02]  /*ca60*/  F2FP.BF16.F32.PACK_AB R8, R21, R20 ;  /* 0x000000141508723e */ /* 0x000fe400000010ff */
[----:B------:R-:W1:Y:S01]  /*ca70*/  LDTM.x16 R12, tmem[UR4+0x140] ;  /* 0x00014004000c79ee */ /* 0x000e620008240000 */
[----:B------:R-:W-:-:S02]  /*ca80*/  F2FP.BF16.F32.PACK_AB R34, R33, R32 ;  /* 0x000000202122723e */ /* 0x000fc400000010ff */
[----:B------:R-:W-:Y:S01]  /*ca90*/  F2FP.BF16.F32.PACK_AB R33, R31, R30 ;  /* 0x0000001e1f21723e */ /* 0x000fe200000010ff */
[----:B------:R3:W-:Y:S01]  /*caa0*/  STS.128 [R49], R8 ;  /* 0x0000000831007388 */ /* 0x0007e20000000c00 */
        /* <DEDUP_REMOVED lines=16> */
[----:B------:R3:W-:Y:S01]  /*cbb0*/  STS.128 [R55+0x4000], R28 ;  /* 0x0040001c37007388 */ /* 0x0007e20000000c00 */
[----:B------:R-:W-:-:S02]  /*cbc0*/  F2FP.BF16.F32.PACK_AB R42, R25, R24 ;  /* 0x00000018192a723e */ /* 0x000fc400000010ff */
[----:B------:R-:W-:Y:S02]  /*cbd0*/  F2FP.BF16.F32.PACK_AB R41, R23, R22 ;  /* 0x000000161729723e */ /* 0x000fe400000010ff */
[----:B------:R-:W-:-:S05]  /*cbe0*/  F2FP.BF16.F32.PACK_AB R40, R21, R20 ;  /* 0x000000141528723e */ /* 0x000fca00000010ff */
[----:B------:R-:W-:Y:S01]  /*cbf0*/  STS.128 [R52+0x4000], R40 ;  /* 0x0040002834007388 */ /* 0x000fe20000000c00 */
        /* <DEDUP_REMOVED lines=14> */
[----:B------:R3:W-:Y:S01]  /*cce0*/  STS.128 [R53+0x4000], R8 ;  /* 0x0040000835007388 */ /* 0x0007e20000000c00 */
[----:B------:R-:W-:Y:S02]  /*ccf0*/  F2FP.BF16.F32.PACK_AB R38, R17, R16 ;  /* 0x000000101126723e */ /* 0x000fe400000010ff */
        /* <DEDUP_REMOVED lines=15> */
[----:B---3--:R-:W1:Y:S01]  /*cdf0*/  LDTM.x16 R4, tmem[UR4+0x170] ;  /* 0x00017004000479ee */ /* 0x008e620008240000 */
[----:B------:R-:W-:Y:S01]  /*ce00*/  FMUL2 R28, R28.F32x2.HI_LO, R48.F32 ;  /* 0x000000301c1c724a */ /* 0x000fe20001000000 */
[----:B------:R-:W-:Y:S01]  /*ce10*/  F2FP.BF16.F32.PACK_AB R34, R33, R32 ;  /* 0x000000202122723e */ /* 0x000fe200000010ff */
[----:B------:R-:W-:Y:S01]  /*ce20*/  ULOP3.LUT UR4, URZ, UR15, URZ, 0x33, !UPT ;  /* 0x0000000fff047292 */ /* 0x000fe2000f8e33ff */
[----:B------:R-:W-:Y:S01]  /*ce30*/  F2FP.BF16.F32.PACK_AB R33, R31, R30 ;  /* 0x0000001e1f21723e */ /* 0x000fe200000010ff */
[----:B------:R-:W-:Y:S01]  /*ce40*/  STS.128 [R3+0x4000], R24 ;  /* 0x0040001803007388 */ /* 0x000fe20000000c00 */
[----:B------:R-:W-:Y:S01]  /*ce50*/  F2FP.BF16.F32.PACK_AB R32, R29, R28 ;  /* 0x0000001c1d20723e */ /* 0x000fe200000010ff */
[----:B----4-:R-:W-:-:S04]  /*ce60*/  UIADD3 UR4, UPT, UPT, UR4, UR5, URZ ;  /* 0x0000000504047290 */ /* 0x010fc8000fffe0ff */
[----:B------:R-:W-:Y:S01]  /*ce70*/  STS.128 [R50+0x4000], R32 ;  /* 0x0040002032007388 */ /* 0x000fe20000000c00 */
[----:B------:R-:W-:-:S04]  /*ce80*/  USHF.L.U32 UR4, UR4, 0x7, URZ ;  /* 0x0000000704047899 */ /* 0x000fc800080006ff */
[----:B-----5:R-:W-:-:S06]  /*ce90*/  UIADD3 UR5, UPT, UPT, -UR4, UR6, URZ ;  /* 0x0000000604057290 */ /* 0x020fcc000fffe1ff */
[----:B------:R-:W-:Y:S01]  /*cea0*/  ISETP.LT.AND P0, PT, R44, UR5, PT ;  /* 0x000000052c007c0c */ /* 0x000fe2000bf01270 */
[-C--:B-1----:R-:W-:Y:S02]  /*ceb0*/  FMUL2 R20, R4.F32x2.HI_LO, R48.reuse.F32 ;  /* 0x000000300414724a */ /* 0x082fe40001000000 */
[-C--:B------:R-:W-:Y:S02]  /*cec0*/  FMUL2 R4, R6.F32x2.HI_LO, R48.reuse.F32 ;  /* 0x000000300604724a */ /* 0x080fe40001000000 */
        /* <DEDUP_REMOVED lines=10> */
[----:B------:R-:W-:-:S02]  /*cf70*/  F2FP.BF16.F32.PACK_AB R11, R19, R18 ;  /* 0x00000012130b723e */ /* 0x000fc400000010ff */
[----:B------:R-:W-:Y:S01]  /*cf80*/  F2FP.BF16.F32.PACK_AB R9, R15, R14 ;  /* 0x0000000e0f09723e */ /* 0x000fe200000010ff */
[----:B------:R1:W-:Y:S01]  /*cf90*/  STS.128 [R49+0x4000], R4 ;  /* 0x0040000431007388 */ /* 0x0003e20000000c00 */
[----:B------:R-:W-:Y:S01]  /*cfa0*/  F2FP.BF16.F32.PACK_AB R10, R17, R16 ;  /* 0x00000010110a723e */ /* 0x000fe200000010ff */
[----:B------:R-:W3:Y:S01]  /*cfb0*/  @P1 LDC R15, c[0x0][0x600] ;  /* 0x00018000ff0f1b82 */ /* 0x000ee20000000800 */
[----:B------:R-:W-:-:S05]  /*cfc0*/  F2FP.BF16.F32.PACK_AB R8, R13, R12 ;  /* 0x0000000c0d08723e */ /* 0x000fca00000010ff */
[----:B------:R4:W-:Y:S01]  /*cfd0*/  STS.128 [R54+0x4000], R8 ;  /* 0x0040000836007388 */ /* 0x0009e20000000c00 */
[----:B------:R5:W-:Y:S06]  /*cfe0*/  MEMBAR.ALL.CTA ;  /* 0x0000000000007992 */ /* 0x000bec0000008000 */
[----:B-----5:R-:W5:Y:S01]  /*cff0*/  FENCE.VIEW.ASYNC.S ;  /* 0x00000000000073c6 */ /* 0x020f620000000000 */
[----:B---3--:R-:W-:-:S04]  /*d000*/  @P1 FFMA R15, R46, R15, R47 ;  /* 0x0000000f2e0f1223 */ /* 0x008fc8000000002f */
[----:B------:R-:W-:Y:S01]  /*d010*/  @P1 FMUL R0, R15, 0.69314718246459960938 ;  /* 0x3f3172180f001820 */ /* 0x000fe20000400000 */
[----:B-1----:R-:W-:Y:S01]  /*d020*/  MOV R6, RZ ;  /* 0x000000ff00067202 */ /* 0x002fe20000000f00 */
[----:B-----5:R4:W-:Y:S01]  /*d030*/  SYNCS.ARRIVE.TRANS64.ART0 RZ, [UR7+0x48], R2 ;  /* 0x00004802ffff79a7 */ /* 0x0209e20008500007 */
[----:B------:R4:W-:Y:S01]  /*d040*/  SYNCS.ARRIVE.TRANS64.ART0 RZ, [UR7+0x80], R2 ;  /* 0x00008002ffff79a7 */ /* 0x0009e20008500007 */
[----:B------:R-:W-:Y:S05]  /*d050*/  @!P0 BRA `(.L_x_59) ;  /* 0x0000000000508947 */ /* 0x000fea0003800000 */
[----:B------:R-:W1:Y:S01]  /*d060*/  LDC.64 R4, c[0x0][0x3c8] ;  /* 0x0000f200ff047b82 */ /* 0x000e620000000a00 */
[----:B------:R-:W-:Y:S01]  /*d070*/  HFMA2 R45, -RZ, RZ, 0, 0 ;  /* 0x00000000ff2d7431 */ /* 0x000fe200000001ff */
[----:B------:R-:W-:Y:S02]  /*d080*/  USHF.R.S32.HI UR5, URZ, 0x1f, UR14 ;  /* 0x0000001fff057899 */ /* 0x000fe4000801140e */
[----:B------:R-:W-:Y:S01]  /*d090*/  USHF.R.S32.HI UR10, URZ, 0x1f, UR12 ;  /* 0x0000001fff0a7899 */ /* 0x000fe2000801140c */
[----:B------:R-:W3:Y:S03]  /*d0a0*/  LDCU.64 UR8, c[0x0][0x3b0] ;  /* 0x00007600ff0877ac */ /* 0x000ee60008000a00 */
[----:B--2-4-:R-:W2:Y:S01]  /*d0b0*/  LDC.64 R2, c[0x0][0x3d0] ;  /* 0x0000f400ff027b82 */ /* 0x014ea20000000a00 */
[----:B------:R-:W-:Y:S01]  /*d0c0*/  USHF.R.S32.HI UR6, URZ, 0x1f, UR4 ;  /* 0x0000001fff067899 */ /* 0x000fe20008011404 */
[----:B-1----:R-:W-:-:S04]  /*d0d0*/  IMAD.WIDE.U32 R44, R4, UR14, R44 ;  /* 0x0000000e042c7c25 */ /* 0x002fc8000f8e002c */
[----:B------:R-:W-:Y:S01]  /*d0e0*/  IMAD R4, R4, UR5, RZ ;  /* 0x0000000504047c24 */ /* 0x000fe2000f8e02ff */
[----:B------:R-:W-:-:S03]  /*d0f0*/  IADD3 R8, P0, PT, R44, UR4, RZ ;  /* 0x000000042c087c10 */ /* 0x000fc6000ff1e0ff */
[----:B------:R-:W-:Y:S02]  /*d100*/  IMAD R5, R5, UR14, R4 ;  /* 0x0000000e05057c24 */ /* 0x000fe4000f8e0204 */
[C---:B--2---:R-:W-:Y:S01]  /*d110*/  IMAD R4, R2.reuse, UR10, RZ ;  /* 0x0000000a02047c24 */ /* 0x044fe2000f8e02ff */
[----:B------:R-:W1:Y:S02]  /*d120*/  LDCU.64 UR10, c[0x0][0x358] ;  /* 0x00006b00ff0a77ac */ /* 0x000e640008000a00 */
[----:B------:R-:W-:Y:S01]  /*d130*/  IADD3.X R9, PT, PT, R45, UR6, R5, P0, !PT ;  /* 0x000000062d097c10 */ /* 0x000fe200087fe405 */
[----:B------:R-:W-:Y:S02]  /*d140*/  IMAD R3, R3, UR12, R4 ;  /* 0x0000000c03037c24 */ /* 0x000fe4000f8e0204 */
[----:B------:R-:W-:-:S05]  /*d150*/  IMAD.WIDE.U32 R8, R2, UR12, R8 ;  /* 0x0000000c02087c25 */ /* 0x000fca000f8e0008 */
[----:B------:R-:W-:Y:S02]  /*d160*/  IADD3 R3, PT, PT, R9, R3, RZ ;  /* 0x0000000309037210 */ /* 0x000fe40007ffe0ff */
[----:B---3--:R-:W-:-:S04]  /*d170*/  LEA R2, P0, R8, UR8, 0x2 ;  /* 0x0000000808027c11 */ /* 0x008fc8000f8010ff */
[----:B------:R-:W-:-:S05]  /*d180*/  LEA.HI.X R3, R8, UR9, R3, 0x2, P0 ;  /* 0x0000000908037c11 */ /* 0x000fca00080f1403 */
[----:B-1----:R1:W-:Y:S04]  /*d190*/  STG.E desc[UR10][R2.64], R0 ;  /* 0x0000000002007986 */ /* 0x0023e8000c10190a */
.L_x_59:
[----:B------:R-:W-:Y:S05]  /*d1a0*/  BSYNC.RECONVERGENT B0 ;  /* 0x0000000000007941 */ /* 0x000fea0003800200 */
.L_x_53:
[----:B------:R-:W-:-:S04]  /*d1b0*/  SHF.L.U32 R6, R6, 0x1f, RZ ;  /* 0x0000001f06067819 */ /* 0x000fc800000006ff */
[----:B------:R-:W3:Y:S02]  /*d1c0*/  SYNCS.PHASECHK.TRANS64.TRYWAIT P0, [UR7+0x88], R6 ;  /* 0x00008806ff0075a7 */ /* 0x000ee40008001107 */
[----:B---3--:R-:W-:Y:S05]  /*d1d0*/  @!P0 BRA `(.L_x_60) ;  /* 0x0000000c005c8947 */ /* 0x008fea0003800000 */
.L_x_118:
[----:B------:R-:W-:Y:S06]  /*d1e0*/  BAR.ARV 0x2, 0x120 ;  /* 0x0084800000007b1d */ /* 0x000fec0000002000 */
[----:B------:R-:W-:Y:S05]  /*d1f0*/  EXIT ;  /* 0x000000000000794d */ /* 0x000fea0003800000 */
.L_x_6:
[----:B------:R-:W-:-:S07]  /*d200*/  MOV R4, UR4 ;  /* 0x0000000400047c02 */ /* 0x000fce0008000f00 */
.L_x_61:
[----:B-1----:R1:W2:Y:S02]  /*d210*/  SYNCS.PHASECHK.TRANS64.TRYWAIT P0, [R4+URZ+0x80], RZ ;  /* 0x000080ff040075a7 */ /* 0x0022a400080011ff */
[----:B--2---:R-:W-:Y:S05]  /*d220*/  @!P0 NANOSLEEP.SYNCS 0x989680 ;  /* 0x009896800000895d */ /* 0x004fea0003900000 */
[----:B------:R-:W2:Y:S02]  /*d230*/  @!P0 SYNCS.PHASECHK.TRANS64 P0, [R4+URZ+0x80], RZ ;  /* 0x000080ff040085a7 */ /* 0x000ea400080010ff */
[----:B--2---:R-:W-:Y:S05]  /*d240*/  @!P0 BRA `(.L_x_61) ;  /* 0xfffffffc00f08947 */ /* 0x004fea000383ffff */
[----:B------:R-:W-:Y:S05]  /*d250*/  BRA `(.L_x_62) ;  /* 0xffffff3800287947 */ /* 0x000fea000383ffff */
.L_x_12:
[----:B------:R-:W-:-:S07]  /*d260*/  MOV R4, UR7 ;  /* 0x0000000700047c02 */ /* 0x000fce0008000f00 */
.L_x_63:
[----:B--2---:R2:W3:Y:S02]  /*d270*/  SYNCS.PHASECHK.TRANS64.TRYWAIT P0, [R4+URZ], RZ ;  /* 0x000000ff040075a7 */ /* 0x0044e400080011ff */
[----:B---3--:R-:W-:Y:S05]  /*d280*/  @!P0 NANOSLEEP.SYNCS 0x989680 ;  /* 0x009896800000895d */ /* 0x008fea0003900000 */
[----:B------:R-:W3:Y:S02]  /*d290*/  @!P0 SYNCS.PHASECHK.TRANS64 P0, [R4+URZ], RZ ;  /* 0x000000ff040085a7 */ /* 0x000ee400080010ff */
[----:B---3--:R-:W-:Y:S05]  /*d2a0*/  @!P0 BRA `(.L_x_63) ;  /* 0xfffffffc00f08947 */ /* 0x008fea000383ffff */
[----:B------:R-:W-:Y:S05]  /*d2b0*/  BRA `(.L_x_64) ;  /* 0xffffff3c00b47947 */ /* 0x000fea000383ffff */
.L_x_13:
[----:B------:R-:W-:-:S07]  /*d2c0*/  MOV R4, UR7 ;  /* 0x0000000700047c02 */ /* 0x000fce0008000f00 */
.L_x_65:
[----:B--2---:R2:W3:Y:S02]  /*d2d0*/  SYNCS.PHASECHK.TRANS64.TRYWAIT P0, [R4+URZ+0x10], RZ ;  /* 0x000010ff040075a7 */ /* 0x0044e400080011ff */
[----:B---3--:R-:W-:Y:S05]  /*d2e0*/  @!P0 NANOSLEEP.SYNCS 0x989680 ;  /* 0x009896800000895d */ /* 0x008fea0003900000 */
[----:B------:R-:W3:Y:S02]  /*d2f0*/  @!P0 SYNCS.PHASECHK.TRANS64 P0, [R4+URZ+0x10], RZ ;  /* 0x000010ff040085a7 */ /* 0x000ee400080010ff */
[----:B---3--:R-:W-:Y:S05]  /*d300*/  @!P0 BRA `(.L_x_65) ;  /* 0xfffffffc00f08947 */ /* 0x008fea000383ffff */
[----:B------:R-:W-:Y:S05]  /*d310*/  BRA `(.L_x_66) ;  /* 0xffffff4000c07947 */ /* 0x000fea000383ffff */
.L_x_15:
[----:B------:R-:W-:Y:S02]  /*d320*/  MOV R18, UR4 ;  /* 0x0000000400127c02 */ /* 0x000fe40008000f00 */
[----:B------:R-:W-:Y:S02]  /*d330*/  MOV R19, UR4 ;  /* 0x0000000400137c02 */ /* 0x000fe40008000f00 */
[----:B------:R-:W-:Y:S07]  /*d340*/  MOV R16, UR18 ;  /* 0x0000001200107c02 */ /* 0x000fee0008000f00 */
.L_x_67:
[----:B--2---:R2:W3:Y:S02]  /*d350*/  SYNCS.PHASECHK.TRANS64.TRYWAIT P0, [R16+URZ+0x10], R19 ;  /* 0x00001013100075a7 */ /* 0x0044e400080011ff */
[----:B---3--:R-:W-:Y:S05]  /*d360*/  @!P0 NANOSLEEP.SYNCS 0x989680 ;  /* 0x009896800000895d */ /* 0x008fea0003900000 */
[----:B------:R-:W3:Y:S02]  /*d370*/  @!P0 SYNCS.PHASECHK.TRANS64 P0, [R16+URZ+0x10], R19 ;  /* 0x00001013100085a7 */ /* 0x000ee400080010ff */
[----:B---3--:R-:W-:Y:S05]  /*d380*/  @!P0 BRA `(.L_x_67) ;  /* 0xfffffffc00f08947 */ /* 0x008fea000383ffff */
[----:B------:R-:W-:Y:S05]  /*d390*/  BRA `(.L_x_68) ;  /* 0xffffff48005c7947 */ /* 0x000fea000383ffff */
.L_x_16:
[----:B------:R-:W-:Y:S02]  /*d3a0*/  MOV R23, UR7 ;  /* 0x0000000700177c02 */ /* 0x000fe40008000f00 */
[----:B------:R-:W-:Y:S07]  /*d3b0*/  MOV R18, R19 ;  /* 0x0000001300127202 */ /* 0x000fee0000000f00 */
.L_x_69:
[----:B--2---:R2:W3:Y:S02]  /*d3c0*/  SYNCS.PHASECHK.TRANS64.TRYWAIT P0, [R23+URZ+0x48], R19 ;  /* 0x00004813170075a7 */ /* 0x0044e400080011ff */
[----:B---3--:R-:W-:Y:S05]  /*d3d0*/  @!P0 NANOSLEEP.SYNCS 0x989680 ;  /* 0x009896800000895d */ /* 0x008fea0003900000 */
[----:B------:R-:W3:Y:S02]  /*d3e0*/  @!P0 SYNCS.PHASECHK.TRANS64 P0, [R23+URZ+0x48], R19 ;  /* 0x00004813170085a7 */ /* 0x000ee400080010ff */
[----:B---3--:R-:W-:Y:S05]  /*d3f0*/  @!P0 BRA `(.L_x_69) ;  /* 0xfffffffc00f08947 */ /* 0x008fea000383ffff */
[----:B------:R-:W-:Y:S05]  /*d400*/  BRA `(.L_x_70) ;  /* 0xffffff4800787947 */ /* 0x000fea000383ffff */
.L_x_17:
[----:B------:R-:W-:Y:S02]  /*d410*/  MOV R18, UR7 ;  /* 0x0000000700127c02 */ /* 0x000fe40008000f00 */
[-C--:B------:R-:W-:Y:S02]  /*d420*/  MOV R22, R19.reuse ;  /* 0x0000001300167202 */ /* 0x080fe40000000f00 */
[----:B--2---:R-:W-:Y:S07]  /*d430*/  MOV R23, R19 ;  /* 0x0000001300177202 */ /* 0x004fee0000000f00 */
.L_x_71:
[----:B--2---:R2:W3:Y:S02]  /*d440*/  SYNCS.PHASECHK.TRANS64.TRYWAIT P0, [R18+URZ+0x50], R23 ;  /* 0x00005017120075a7 */ /* 0x0044e400080011ff */
[----:B---3--:R-:W-:Y:S05]  /*d450*/  @!P0 NANOSLEEP.SYNCS 0x989680 ;  /* 0x009896800000895d */ /* 0x008fea0003900000 */
[----:B------:R-:W3:Y:S02]  /*d460*/  @!P0 SYNCS.PHASECHK.TRANS64 P0, [R18+URZ+0x50], R23 ;  /* 0x00005017120085a7 */ /* 0x000ee400080010ff */
[----:B---3--:R-:W-:Y:S05]  /*d470*/  @!P0 BRA `(.L_x_71) ;  /* 0xfffffffc00f08947 */ /* 0x008fea000383ffff */
[----:B------:R-:W-:Y:S05]  /*d480*/  BRA `(.L_x_72) ;  /* 0xffffff4800e47947 */ /* 0x000fea000383ffff */
.L_x_18:
[----:B------:R-:W-:Y:S02]  /*d490*/  MOV R18, UR4 ;  /* 0x0000000400127c02 */ /* 0x000fe40008000f00 */
[----:B------:R-:W-:Y:S02]  /*d4a0*/  MOV R19, UR4 ;  /* 0x0000000400137c02 */ /* 0x000fe40008000f00 */
[----:B------:R-:W-:Y:S07]  /*d4b0*/  MOV R16, UR23 ;  /* 0x0000001700107c02 */ /* 0x000fee0008000f00 */
.L_x_73:
[----:B--2---:R2:W3:Y:S02]  /*d4c0*/  SYNCS.PHASECHK.TRANS64.TRYWAIT P0, [R16+URZ+0x10], R19 ;  /* 0x00001013100075a7 */ /* 0x0044e400080011ff */
[----:B---3--:R-:W-:Y:S05]  /*d4d0*/  @!P0 NANOSLEEP.SYNCS 0x989680 ;  /* 0x009896800000895d */ /* 0x008fea0003900000 */
[----:B------:R-:W3:Y:S02]  /*d4e0*/  @!P0 SYNCS.PHASECHK.TRANS64 P0, [R16+URZ+0x10], R19 ;  /* 0x00001013100085a7 */ /* 0x000ee400080010ff */
[----:B---3--:R-:W-:Y:S05]  /*d4f0*/  @!P0 BRA `(.L_x_73) ;  /* 0xfffffffc00f08947 */ /* 0x008fea000383ffff */
[----:B------:R-:W-:Y:S05]  /*d500*/  BRA `(.L_x_74) ;  /* 0xffffff4c00247947 */ /* 0x000fea000383ffff */
.L_x_20:
[----:B------:R-:W-:Y:S02]  /*d510*/  MOV R6, UR4 ;  /* 0x0000000400067c02 */ /* 0x000fe40008000f00 */
[----:B------:R-:W-:Y:S02]  /*d520*/  MOV R7, UR4 ;  /* 0x0000000400077c02 */ /* 0x000fe40008000f00 */
[----:B------:R-:W-:-:S07]  /*d530*/  MOV R4, UR19 ;  /* 0x0000001300047c02 */ /* 0x000fce0008000f00 */
.L_x_75:
[----:B--2---:R2:W3:Y:S02]  /*d540*/  SYNCS.PHASECHK.TRANS64.TRYWAIT P0, [R4+URZ+0x10], R7 ;  /* 0x00001007040075a7 */ /* 0x0044e400080011ff */
[----:B---3--:R-:W-:Y:S05]  /*d550*/  @!P0 NANOSLEEP.SYNCS 0x989680 ;  /* 0x009896800000895d */ /* 0x008fea0003900000 */
[----:B------:R-:W3:Y:S02]  /*d560*/  @!P0 SYNCS.PHASECHK.TRANS64 P0, [R4+URZ+0x10], R7 ;  /* 0x00001007040085a7 */ /* 0x000ee400080010ff */
[----:B---3--:R-:W-:Y:S05]  /*d570*/  @!P0 BRA `(.L_x_75) ;  /* 0xfffffffc00f08947 */ /* 0x008fea000383ffff */
[----:B------:R-:W-:Y:S05]  /*d580*/  BRA `(.L_x_76) ;  /* 0xffffff5000207947 */ /* 0x000fea000383ffff */
.L_x_21:
[----:B------:R-:W-:Y:S02]  /*d590*/  MOV R5, UR7 ;  /* 0x0000000700057c02 */ /* 0x000fe40008000f00 */
[----:B------:R-:W-:-:S07]  /*d5a0*/  MOV R9, R8 ;  /* 0x0000000800097202 */ /* 0x000fce0000000f00 */
.L_x_77:
[----:B--2---:R2:W3:Y:S02]  /*d5b0*/  SYNCS.PHASECHK.TRANS64.TRYWAIT P0, [R5+URZ+0x48], R9 ;  /* 0x00004809050075a7 */ /* 0x0044e400080011ff */
[----:B---3--:R-:W-:Y:S05]  /*d5c0*/  @!P0 NANOSLEEP.SYNCS 0x989680 ;  /* 0x009896800000895d */ /* 0x008fea0003900000 */
[----:B------:R-:W3:Y:S02]  /*d5d0*/  @!P0 SYNCS.PHASECHK.TRANS64 P0, [R5+URZ+0x48], R9 ;  /* 0x00004809050085a7 */ /* 0x000ee400080010ff */
[----:B---3--:R-:W-:Y:S05]  /*d5e0*/  @!P0 BRA `(.L_x_77) ;  /* 0xfffffffc00f08947 */ /* 0x008fea000383ffff */
[----:B------:R-:W-:Y:S05]  /*d5f0*/  BRA `(.L_x_78) ;  /* 0xffffff5000dc7947 */ /* 0x000fea000383ffff */
.L_x_22:
[----:B------:R-:W-:Y:S02]  /*d600*/  MOV R4, UR18 ;  /* 0x0000001200047c02 */ /* 0x000fe40008000f00 */
[----:B------:R-:W-:-:S07]  /*d610*/  MOV R9, R8 ;  /* 0x0000000800097202 */ /* 0x000fce0000000f00 */
.L_x_79:
[----:B-1----:R1:W2:Y:S02]  /*d620*/  SYNCS.PHASECHK.TRANS64.TRYWAIT P0, [R4+URZ+0x50], R9 ;  /* 0x00005009040075a7 */ /* 0x0022a400080011ff */
[----:B--2---:R-:W-:Y:S05]  /*d630*/  @!P0 NANOSLEEP.SYNCS 0x989680 ;  /* 0x009896800000895d */ /* 0x004fea0003900000 */
[----:B------:R-:W2:Y:S02]  /*d640*/  @!P0 SYNCS.PHASECHK.TRANS64 P0, [R4+URZ+0x50], R9 ;  /* 0x00005009040085a7 */ /* 0x000ea400080010ff */
[----:B--2---:R-:W-:Y:S05]  /*d650*/  @!P0 BRA `(.L_x_79) ;  /* 0xfffffffc00f08947 */ /* 0x004fea000383ffff */
[----:B------:R-:W-:Y:S05]  /*d660*/  BRA `(.L_x_80) ;  /* 0xffffff5400387947 */ /* 0x000fea000383ffff */
.L_x_28:
[----:B------:R-:W-:Y:S01]  /*d670*/  HFMA2 R6, -RZ, RZ, -0.0 , 0 ;  /* 0x80000000ff067431 */ /* 0x000fe200000001ff */
[----:B------:R-:W-:Y:S02]  /*d680*/  MOV R4, UR17 ;  /* 0x0000001100047c02 */ /* 0x000fe40008000f00 */
[----:B------:R-:W-:-:S07]  /*d690*/  MOV R7, 0x80000000 ;  /* 0x8000000000077802 */ /* 0x000fce0000000f00 */
.L_x_81:
[----:B-1----:R1:W2:Y:S02]  /*d6a0*/  SYNCS.PHASECHK.TRANS64.TRYWAIT P0, [R4+URZ+0x28], R7 ;  /* 0x00002807040075a7 */ /* 0x0022a400080011ff */
[----:B--2---:R-:W-:Y:S05]  /*d6b0*/  @!P0 NANOSLEEP.SYNCS 0x989680 ;  /* 0x009896800000895d */ /* 0x004fea0003900000 */
[----:B------:R-:W2:Y:S02]  /*d6c0*/  @!P0 SYNCS.PHASECHK.TRANS64 P0, [R4+URZ+0x28], R7 ;  /* 0x00002807040085a7 */ /* 0x000ea400080010ff */
[----:B--2---:R-:W-:Y:S05]  /*d6d0*/  @!P0 BRA `(.L_x_81) ;  /* 0xfffffffc00f08947 */ /* 0x004fea000383ffff */
[----:B------:R-:W-:Y:S05]  /*d6e0*/  BRA `(.L_x_82) ;  /* 0xffffff5c00147947 */ /* 0x000fea000383ffff */
.L_x_29:
[----:B------:R-:W-:Y:S01]  /*d6f0*/  HFMA2 R6, -RZ, RZ, -0.0 , 0 ;  /* 0x80000000ff067431 */ /* 0x000fe200000001ff */
[----:B------:R-:W-:Y:S02]  /*d700*/  MOV R4, UR17 ;  /* 0x0000001100047c02 */ /* 0x000fe40008000f00 */
[----:B------:R-:W-:-:S07]  /*d710*/  MOV R7, 0x80000000 ;  /* 0x8000000000077802 */ /* 0x000fce0000000f00 */
.L_x_83:
[----:B-1----:R1:W2:Y:S02]  /*d720*/  SYNCS.PHASECHK.TRANS64.TRYWAIT P0, [R4+URZ+0x30], R7 ;  /* 0x00003007040075a7 */ /* 0x0022a400080011ff */
[----:B--2---:R-:W-:Y:S05]  /*d730*/  @!P0 NANOSLEEP.SYNCS 0x989680 ;  /* 0x009896800000895d */ /* 0x004fea0003900000 */
[----:B------:R-:W2:Y:S02]  /*d740*/  @!P0 SYNCS.PHASECHK.TRANS64 P0, [R4+URZ+0x30], R7 ;  /* 0x00003007040085a7 */ /* 0x000ea400080010ff */
[----:B--2---:R-:W-:Y:S05]  /*d750*/  @!P0 BRA `(.L_x_83) ;  /* 0xfffffffc00f08947 */ /* 0x004fea000383ffff */
[----:B------:R-:W-:Y:S05]  /*d760*/  BRA `(.L_x_84) ;  /* 0xffffff5c00dc7947 */ /* 0x000fea000383ffff */
.L_x_30:
[----:B------:R-:W-:Y:S01]  /*d770*/  HFMA2 R6, -RZ, RZ, -0.0 , 0 ;  /* 0x80000000ff067431 */ /* 0x000fe200000001ff */
[----:B-1----:R-:W-:Y:S02]  /*d780*/  MOV R4, UR17 ;  /* 0x0000001100047c02 */ /* 0x002fe40008000f00 */
[----:B------:R-:W-:-:S07]  /*d790*/  MOV R7, 0x80000000 ;  /* 0x8000000000077802 */ /* 0x000fce0000000f00 */
.L_x_85:
[----:B-1----:R1:W2:Y:S02]  /*d7a0*/  SYNCS.PHASECHK.TRANS64.TRYWAIT P0, [R4+URZ+0x8], R7 ;  /* 0x00000807040075a7 */ /* 0x0022a400080011ff */
[----:B--2---:R-:W-:Y:S05]  /*d7b0*/  @!P0 NANOSLEEP.SYNCS 0x989680 ;  /* 0x009896800000895d */ /* 0x004fea0003900000 */
[----:B------:R-:W2:Y:S02]  /*d7c0*/  @!P0 SYNCS.PHASECHK.TRANS64 P0, [R4+URZ+0x8], R7 ;  /* 0x00000807040085a7 */ /* 0x000ea400080010ff */
[----:B--2---:R-:W-:Y:S05]  /*d7d0*/  @!P0 BRA `(.L_x_85) ;  /* 0xfffffffc00f08947 */ /* 0x004fea000383ffff */
[----:B------:R-:W-:Y:S05]  /*d7e0*/  BRA `(.L_x_86) ;  /* 0xffffff60000c7947 */ /* 0x000fea000383ffff */
.L_x_31:
[----:B------:R-:W-:Y:S01]  /*d7f0*/  HFMA2 R6, -RZ, RZ, -0.0 , 0 ;  /* 0x80000000ff067431 */ /* 0x000fe200000001ff */
[----:B------:R-:W-:Y:S02]  /*d800*/  MOV R4, UR17 ;  /* 0x0000001100047c02 */ /* 0x000fe40008000f00 */
[----:B------:R-:W-:-:S07]  /*d810*/  MOV R7, 0x80000000 ;  /* 0x8000000000077802 */ /* 0x000fce0000000f00 */
.L_x_87:
[----:B-1----:R1:W2:Y:S02]  /*d820*/  SYNCS.PHASECHK.TRANS64.TRYWAIT P0, [R4+URZ+0x30], R7 ;  /* 0x00003007040075a7 */ /* 0x0022a400080011ff */
[----:B--2---:R-:W-:Y:S05]  /*d830*/  @!P0 NANOSLEEP.SYNCS 0x989680 ;  /* 0x009896800000895d */ /* 0x004fea0003900000 */
[----:B------:R-:W2:Y:S02]  /*d840*/  @!P0 SYNCS.PHASECHK.TRANS64 P0, [R4+URZ+0x30], R7 ;  /* 0x00003007040085a7 */ /* 0x000ea400080010ff */
[----:B--2---:R-:W-:Y:S05]  /*d850*/  @!P0 BRA `(.L_x_87) ;  /* 0xfffffffc00f08947 */ /* 0x004fea000383ffff */
[----:B------:R-:W-:Y:S05]  /*d860*/  BRA `(.L_x_88) ;  /* 0xffffff6000647947 */ /* 0x000fea000383ffff */
.L_x_32:
[----:B------:R-:W-:Y:S02]  /*d870*/  MOV R8, UR11 ;  /* 0x0000000b00087c02 */ /* 0x000fe40008000f00 */
[----:B------:R-:W-:Y:S02]  /*d880*/  MOV R9, UR11 ;  /* 0x0000000b00097c02 */ /* 0x000fe40008000f00 */
[----:B------:R-:W-:Y:S07]  /*d890*/  MOV R4, UR9 ;  /* 0x0000000900047c02 */ /* 0x000fee0008000f00 */
.L_x_89:
[----:B-1----:R1:W2:Y:S02]  /*d8a0*/  SYNCS.PHASECHK.TRANS64.TRYWAIT P0, [R4+URZ+0x28], R9 ;  /* 0x00002809040075a7 */ /* 0x0022a400080011ff */
[----:B--2---:R-:W-:Y:S05]  /*d8b0*/  @!P0 NANOSLEEP.SYNCS 0x989680 ;  /* 0x009896800000895d */ /* 0x004fea0003900000 */
[----:B------:R-:W2:Y:S02]  /*d8c0*/  @!P0 SYNCS.PHASECHK.TRANS64 P0, [R4+URZ+0x28], R9 ;  /* 0x00002809040085a7 */ /* 0x000ea400080010ff */
[----:B--2---:R-:W-:Y:S05]  /*d8d0*/  @!P0 BRA `(.L_x_89) ;  /* 0xfffffffc00f08947 */ /* 0x004fea000383ffff */
[----:B------:R-:W-:Y:S05]  /*d8e0*/  BRA `(.L_x_90) ;  /* 0xffffff6400307947 */ /* 0x000fea000383ffff */
.L_x_34:
[----:B------:R-:W-:Y:S02]  /*d8f0*/  MOV R8, UR11 ;  /* 0x0000000b00087c02 */ /* 0x000fe40008000f00 */
[----:B------:R-:W-:Y:S02]  /*d900*/  MOV R9, UR11 ;  /* 0x0000000b00097c02 */ /* 0x000fe40008000f00 */
[----:B-1----:R-:W-:Y:S07]  /*d910*/  MOV R4, UR17 ;  /* 0x0000001100047c02 */ /* 0x002fee0008000f00 */
.L_x_91:
[----:B-1----:R1:W2:Y:S02]  /*d920*/  SYNCS.PHASECHK.TRANS64.TRYWAIT P0, [R4+URZ+0x30], R9 ;  /* 0x00003009040075a7 */ /* 0x0022a400080011ff */
[----:B--2---:R-:W-:Y:S05]  /*d930*/  @!P0 NANOSLEEP.SYNCS 0x989680 ;  /* 0x009896800000895d */ /* 0x004fea0003900000 */
[----:B------:R-:W2:Y:S02]  /*d940*/  @!P0 SYNCS.PHASECHK.TRANS64 P0, [R4+URZ+0x30], R9 ;  /* 0x00003009040085a7 */ /* 0x000ea400080010ff */
[----:B--2---:R-:W-:Y:S05]  /*d950*/  @!P0 BRA `(.L_x_91) ;  /* 0xfffffffc00f08947 */ /* 0x004fea000383ffff */
[----:B------:R-:W-:Y:S05]  /*d960*/  BRA `(.L_x_33) ;  /* 0xffffff6400587947 */ /* 0x000fea000383ffff */
.L_x_35:
[----:B------:R-:W-:Y:S02]  /*d970*/  MOV R8, UR6 ;  /* 0x0000000600087c02 */ /* 0x000fe40008000f00 */
[----:B------:R-:W-:Y:S02]  /*d980*/  MOV R9, UR6 ;  /* 0x0000000600097c02 */ /* 0x000fe40008000f00 */
[----:B------:R-:W-:Y:S07]  /*d990*/  MOV R4, UR5 ;  /* 0x0000000500047c02 */ /* 0x000fee0008000f00 */
.L_x_92:
[----:B-1----:R1:W2:Y:S02]  /*d9a0*/  SYNCS.PHASECHK.TRANS64.TRYWAIT P0, [R4+URZ+0x28], R9 ;  /* 0x00002809040075a7 */ /* 0x0022a400080011ff */
[----:B--2---:R-:W-:Y:S05]  /*d9b0*/  @!P0 NANOSLEEP.SYNCS 0x989680 ;  /* 0x009896800000895d */ /* 0x004fea0003900000 */
[----:B------:R-:W2:Y:S02]  /*d9c0*/  @!P0 SYNCS.PHASECHK.TRANS64 P0, [R4+URZ+0x28], R9 ;  /* 0x00002809040085a7 */ /* 0x000ea400080010ff */
[----:B--2---:R-:W-:Y:S05]  /*d9d0*/  @!P0 BRA `(.L_x_92) ;  /* 0xfffffffc00f08947 */ /* 0x004fea000383ffff */
[----:B------:R-:W-:Y:S05]  /*d9e0*/  BRA `(.L_x_93) ;  /* 0xffffff64006c7947 */ /* 0x000fea000383ffff */
.L_x_37:
[----:B------:R-:W-:Y:S02]  /*d9f0*/  MOV R8, UR5 ;  /* 0x0000000500087c02 */ /* 0x000fe40008000f00 */
[----:B------:R-:W-:Y:S02]  /*da00*/  MOV R9, UR5 ;  /* 0x0000000500097c02 */ /* 0x000fe40008000f00 */
[----:B------:R-:W-:-:S07]  /*da10*/  MOV R4, UR4 ;  /* 0x0000000400047c02 */ /* 0x000fce0008000f00 */
.L_x_94:
[----:B-1----:R1:W2:Y:S02]  /*da20*/  SYNCS.PHASECHK.TRANS64.TRYWAIT P0, [R4+URZ+0x28], R9 ;  /* 0x00002809040075a7 */ /* 0x0022a400080011ff */
[----:B--2---:R-:W-:Y:S05]  /*da30*/  @!P0 NANOSLEEP.SYNCS 0x989680 ;  /* 0x009896800000895d */ /* 0x004fea0003900000 */
[----:B------:R-:W2:Y:S02]  /*da40*/  @!P0 SYNCS.PHASECHK.TRANS64 P0, [R4+URZ+0x28], R9 ;  /* 0x00002809040085a7 */ /* 0x000ea400080010ff */
[----:B--2---:R-:W-:Y:S05]  /*da50*/  @!P0 BRA `(.L_x_94) ;  /* 0xfffffffc00f08947 */ /* 0x004fea000383ffff */
[----:B------:R-:W-:Y:S05]  /*da60*/  BRA `(.L_x_95) ;  /* 0xffffff6400fc7947 */ /* 0x000fea000383ffff */
.L_x_38:
[----:B------:R-:W-:Y:S02]  /*da70*/  MOV R4, UR6 ;  /* 0x0000000600047c02 */ /* 0x000fe40008000f00 */
[----:B------:R-:W-:-:S07]  /*da80*/  MOV R7, R6 ;  /* 0x0000000600077202 */ /* 0x000fce0000000f00 */
.L_x_96:
[----:B-1----:R1:W2:Y:S02]  /*da90*/  SYNCS.PHASECHK.TRANS64.TRYWAIT P0, [R4+URZ+0x8], R7 ;  /* 0x00000807040075a7 */ /* 0x0022a400080011ff */
[----:B--2---:R-:W-:Y:S05]  /*daa0*/  @!P0 NANOSLEEP.SYNCS 0x989680 ;  /* 0x009896800000895d */ /* 0x004fea0003900000 */
[----:B------:R-:W2:Y:S02]  /*dab0*/  @!P0 SYNCS.PHASECHK.TRANS64 P0, [R4+URZ+0x8], R7 ;  /* 0x00000807040085a7 */ /* 0x000ea400080010ff */
[----:B--2---:R-:W-:Y:S05]  /*dac0*/  @!P0 BRA `(.L_x_96) ;  /* 0xfffffffc00f08947 */ /* 0x004fea000383ffff */
[----:B------:R-:W-:Y:S05]  /*dad0*/  BRA `(.L_x_97) ;  /* 0xffffff6400f87947 */ /* 0x000fea000383ffff */
.L_x_41:
[----:B------:R-:W-:Y:S02]  /*dae0*/  MOV R4, UR7 ;  /* 0x0000000700047c02 */ /* 0x000fe40008000f00 */
[----:B------:R-:W-:Y:S02]  /*daf0*/  MOV R6, 0x80000000 ;  /* 0x8000000000067802 */ /* 0x000fe40000000f00 */
[----:B------:R-:W-:-:S07]  /*db00*/  MOV R7, 0x80000000 ;  /* 0x8000000000077802 */ /* 0x000fce0000000f00 */
.L_x_98:
[----:B-1----:R1:W2:Y:S02]  /*db10*/  SYNCS.PHASECHK.TRANS64.TRYWAIT P0, [R4+URZ+0x78], R7 ;  /* 0x00007807040075a7 */ /* 0x0022a400080011ff */
[----:B--2---:R-:W-:Y:S05]  /*db20*/  @!P0 NANOSLEEP.SYNCS 0x989680 ;  /* 0x009896800000895d */ /* 0x004fea0003900000 */
[----:B------:R-:W2:Y:S02]  /*db30*/  @!P0 SYNCS.PHASECHK.TRANS64 P0, [R4+URZ+0x78], R7 ;  /* 0x00007807040085a7 */ /* 0x000ea400080010ff */
[----:B--2---:R-:W-:Y:S05]  /*db40*/  @!P0 BRA `(.L_x_98) ;  /* 0xfffffffc00f08947 */ /* 0x004fea000383ffff */
[----:B------:R-:W-:Y:S05]  /*db50*/  BRA `(.L_x_99) ;  /* 0xffffff6800807947 */ /* 0x000fea000383ffff */
.L_x_42:
[----:B-1----:R-:W-:-:S07]  /*db60*/  MOV R4, UR7 ;  /* 0x0000000700047c02 */ /* 0x002fce0008000f00 */
.L_x_100:
[----:B-1----:R1:W2:Y:S02]  /*db70*/  SYNCS.PHASECHK.TRANS64.TRYWAIT P0, [R4+URZ+0x40], RZ ;  /* 0x000040ff040075a7 */ /* 0x0022a400080011ff */
[----:B--2---:R-:W-:Y:S05]  /*db80*/  @!P0 NANOSLEEP.SYNCS 0x989680 ;  /* 0x009896800000895d */ /* 0x004fea0003900000 */
[----:B------:R-:W2:Y:S02]  /*db90*/  @!P0 SYNCS.PHASECHK.TRANS64 P0, [R4+URZ+0x40], RZ ;  /* 0x000040ff040085a7 */ /* 0x000ea400080010ff */
[----:B--2---:R-:W-:Y:S05]  /*dba0*/  @!P0 BRA `(.L_x_100) ;  /* 0xfffffffc00f08947 */ /* 0x004fea000383ffff */
[----:B------:R-:W-:Y:S05]  /*dbb0*/  BRA `(.L_x_101) ;  /* 0xffffff6c00447947 */ /* 0x000fea000383ffff */
.L_x_43:
[----:B------:R-:W-:-:S07]  /*dbc0*/  MOV R4, UR7 ;  /* 0x0000000700047c02 */ /* 0x000fce0008000f00 */
.L_x_102:
[----:B-1----:R1:W2:Y:S02]  /*dbd0*/  SYNCS.PHASECHK.TRANS64.TRYWAIT P0, [R4+URZ+0x78], RZ ;  /* 0x000078ff040075a7 */ /* 0x0022a400080011ff */
[----:B--2---:R-:W-:Y:S05]  /*dbe0*/  @!P0 NANOSLEEP.SYNCS 0x989680 ;  /* 0x009896800000895d */ /* 0x004fea0003900000 */
[----:B------:R-:W2:Y:S02]  /*dbf0*/  @!P0 SYNCS.PHASECHK.TRANS64 P0, [R4+URZ+0x78], RZ ;  /* 0x000078ff040085a7 */ /* 0x000ea400080010ff */
[----:B--2---:R-:W-:Y:S05]  /*dc00*/  @!P0 BRA `(.L_x_102) ;  /* 0xfffffffc00f08947 */ /* 0x004fea000383ffff */
[----:B------:R-:W-:Y:S05]  /*dc10*/  BRA `(.L_x_103) ;  /* 0xffffff9000c47947 */ /* 0x000fea000383ffff */
.L_x_45:
[----:B------:R-:W-:Y:S02]  /*dc20*/  MOV R6, UR4 ;  /* 0x0000000400067c02 */ /* 0x000fe40008000f00 */
[----:B------:R-:W-:Y:S02]  /*dc30*/  MOV R7, UR4 ;  /* 0x0000000400077c02 */ /* 0x000fe40008000f00 */
[----:B------:R-:W-:-:S07]  /*dc40*/  MOV R4, UR7 ;  /* 0x0000000700047c02 */ /* 0x000fce0008000f00 */
.L_x_104:
[----:B-1----:R1:W4:Y:S02]  /*dc50*/  SYNCS.PHASECHK.TRANS64.TRYWAIT P0, [R4+URZ+0x40], R7 ;  /* 0x00004007040075a7 */ /* 0x00232400080011ff */
[----:B----4-:R-:W-:Y:S05]  /*dc60*/  @!P0 NANOSLEEP.SYNCS 0x989680 ;  /* 0x009896800000895d */ /* 0x010fea0003900000 */
[----:B------:R-:W4:Y:S02]  /*dc70*/  @!P0 SYNCS.PHASECHK.TRANS64 P0, [R4+URZ+0x40], R7 ;  /* 0x00004007040085a7 */ /* 0x000f2400080010ff */
[----:B----4-:R-:W-:Y:S05]  /*dc80*/  @!P0 BRA `(.L_x_104) ;  /* 0xfffffffc00f08947 */ /* 0x010fea000383ffff */
[----:B------:R-:W-:Y:S05]  /*dc90*/  BRA `(.L_x_105) ;  /* 0xffffff9000f87947 */ /* 0x000fea000383ffff */
.L_x_46:
[----:B------:R-:W-:Y:S02]  /*dca0*/  MOV R6, UR4 ;  /* 0x0000000400067c02 */ /* 0x000fe40008000f00 */
[----:B------:R-:W-:Y:S02]  /*dcb0*/  MOV R7, UR4 ;  /* 0x0000000400077c02 */ /* 0x000fe40008000f00 */
[----:B------:R-:W-:-:S07]  /*dcc0*/  MOV R4, UR7 ;  /* 0x0000000700047c02 */ /* 0x000fce0008000f00 */
.L_x_106:
[----:B-1----:R1:W2:Y:S02]  /*dcd0*/  SYNCS.PHASECHK.TRANS64.TRYWAIT P0, [R4+URZ+0x78], R7 ;  /* 0x00007807040075a7 */ /* 0x0022a400080011ff */
[----:B--2---:R-:W-:Y:S05]  /*dce0*/  @!P0 NANOSLEEP.SYNCS 0x989680 ;  /* 0x009896800000895d */ /* 0x004fea0003900000 */
[----:B------:R-:W2:Y:S02]  /*dcf0*/  @!P0 SYNCS.PHASECHK.TRANS64 P0, [R4+URZ+0x78], R7 ;  /* 0x00007807040085a7 */ /* 0x000ea400080010ff */
[----:B--2---:R-:W-:Y:S05]  /*dd00*/  @!P0 BRA `(.L_x_106) ;  /* 0xfffffffc00f08947 */ /* 0x004fea000383ffff */
[----:B------:R-:W-:Y:S05]  /*dd10*/  BRA `(.L_x_107) ;  /* 0xffffffb400507947 */ /* 0x000fea000383ffff */
.L_x_49:
[----:B------:R-:W-:Y:S02]  /*dd20*/  MOV R6, UR4 ;  /* 0x0000000400067c02 */ /* 0x000fe40008000f00 */
[----:B------:R-:W-:Y:S02]  /*dd30*/  MOV R7, UR4 ;  /* 0x0000000400077c02 */ /* 0x000fe40008000f00 */
[----:B------:R-:W-:-:S07]  /*dd40*/  MOV R4, UR7 ;  /* 0x0000000700047c02 */ /* 0x000fce0008000f00 */
.L_x_108:
[----:B-1----:R1:W2:Y:S02]  /*dd50*/  SYNCS.PHASECHK.TRANS64.TRYWAIT P0, [R4+URZ+0x40], R7 ;  /* 0x00004007040075a7 */ /* 0x0022a400080011ff */
[----:B--2---:R-:W-:Y:S05]  /*dd60*/  @!P0 NANOSLEEP.SYNCS 0x989680 ;  /* 0x009896800000895d */ /* 0x004fea0003900000 */
[----:B------:R-:W2:Y:S02]  /*dd70*/  @!P0 SYNCS.PHASECHK.TRANS64 P0, [R4+URZ+0x40], R7 ;  /* 0x00004007040085a7 */ /* 0x000ea400080010ff */
[----:B--2---:R-:W-:Y:S05]  /*dd80*/  @!P0 BRA `(.L_x_108) ;  /* 0xfffffffc00f08947 */ /* 0x004fea000383ffff */
[----:B------:R-:W-:Y:S05]  /*dd90*/  BRA `(.L_x_109) ;  /* 0xffffffb800b47947 */ /* 0x000fea000383ffff */
.L_x_50:
[----:B------:R-:W-:Y:S02]  /*dda0*/  MOV R6, UR4 ;  /* 0x0000000400067c02 */ /* 0x000fe40008000f00 */
[----:B------:R-:W-:Y:S02]  /*ddb0*/  MOV R7, UR4 ;  /* 0x0000000400077c02 */ /* 0x000fe40008000f00 */
[----:B------:R-:W-:-:S07]  /*ddc0*/  MOV R4, UR7 ;  /* 0x0000000700047c02 */ /* 0x000fce0008000f00 */
.L_x_110:
[----:B-1----:R1:W2:Y:S02]  /*ddd0*/  SYNCS.PHASECHK.TRANS64.TRYWAIT P0, [R4+URZ+0x78], R7 ;  /* 0x00007807040075a7 */ /* 0x0022a400080011ff */
[----:B--2---:R-:W-:Y:S05]  /*dde0*/  @!P0 NANOSLEEP.SYNCS 0x989680 ;  /* 0x009896800000895d */ /* 0x004fea0003900000 */
[----:B------:R-:W2:Y:S02]  /*ddf0*/  @!P0 SYNCS.PHASECHK.TRANS64 P0, [R4+URZ+0x78], R7 ;  /* 0x00007807040085a7 */ /* 0x000ea400080010ff */
[----:B--2---:R-:W-:Y:S05]  /*de00*/  @!P0 BRA `(.L_x_110) ;  /* 0xfffffffc00f08947 */ /* 0x004fea000383ffff */
[----:B------:R-:W-:Y:S05]  /*de10*/  BRA `(.L_x_111) ;  /* 0xffffffd000c47947 */ /* 0x000fea000383ffff */
.L_x_52:
[----:B------:R-:W-:Y:S02]  /*de20*/  MOV R6, UR4 ;  /* 0x0000000400067c02 */ /* 0x000fe40008000f00 */
[----:B------:R-:W-:-:S07]  /*de30*/  MOV R7, UR4 ;  /* 0x0000000400077c02 */ /* 0x000fce0008000f00 */
.L_x_112:
[----:B-1----:R1:W2:Y:S02]  /*de40*/  SYNCS.PHASECHK.TRANS64.TRYWAIT P0, [R4+URZ+0x78], R7 ;  /* 0x00007807040075a7 */ /* 0x0022a400080011ff */
[----:B--2---:R-:W-:Y:S05]  /*de50*/  @!P0 NANOSLEEP.SYNCS 0x989680 ;  /* 0x009896800000895d */ /* 0x004fea0003900000 */
[----:B------:R-:W2:Y:S02]  /*de60*/  @!P0 SYNCS.PHASECHK.TRANS64 P0, [R4+URZ+0x78], R7 ;  /* 0x00007807040085a7 */ /* 0x000ea400080010ff */
[----:B--2---:R-:W-:Y:S05]  /*de70*/  @!P0 BRA `(.L_x_112) ;  /* 0xfffffffc00f08947 */ /* 0x004fea000383ffff */
[----:B------:R-:W-:Y:S05]  /*de80*/  BRA `(.L_x_113) ;  /* 0xffffffd800107947 */ /* 0x000fea000383ffff */
.L_x_57:
[----:B------:R-:W1:Y:S02]  /*de90*/  SYNCS.PHASECHK.TRANS64.TRYWAIT P0, [UR7+0x60], RZ ;  /* 0x000060ffff0075a7 */ /* 0x000e640008001107 */
[----:B-1----:R-:W-:Y:S05]  /*dea0*/  @!P0 NANOSLEEP.SYNCS 0x989680 ;  /* 0x009896800000895d */ /* 0x002fea0003900000 */
[----:B------:R-:W1:Y:S02]  /*deb0*/  @!P0 SYNCS.PHASECHK.TRANS64 P0, [UR7+0x60], RZ ;  /* 0x000060ffff0085a7 */ /* 0x000e640008001007 */
[----:B-1----:R-:W-:Y:S05]  /*dec0*/  @!P0 BRA `(.L_x_57) ;  /* 0xfffffffc00f08947 */ /* 0x002fea000383ffff */
[----:B------:R-:W-:Y:S05]  /*ded0*/  BRA `(.L_x_114) ;  /* 0xffffffe4006c7947 */ /* 0x000fea000383ffff */
.L_x_58:
[----:B------:R-:W-:Y:S01]  /*dee0*/  HFMA2 R4, -RZ, RZ, -0.0 , 0 ;  /* 0x80000000ff047431 */ /* 0x000fe200000001ff */
[----:B------:R-:W-:-:S07]  /*def0*/  MOV R5, 0x80000000 ;  /* 0x8000000000057802 */ /* 0x000fce0000000f00 */
.L_x_115:
[----:B-1----:R1:W3:Y:S02]  /*df00*/  SYNCS.PHASECHK.TRANS64.TRYWAIT P0, [UR7+0x88], R5 ;  /* 0x00008805ff0075a7 */ /* 0x0022e40008001107 */
[----:B---3--:R-:W-:Y:S05]  /*df10*/  @!P0 NANOSLEEP.SYNCS 0x989680 ;  /* 0x009896800000895d */ /* 0x008fea0003900000 */
[----:B------:R-:W3:Y:S02]  /*df20*/  @!P0 SYNCS.PHASECHK.TRANS64 P0, [UR7+0x88], R5 ;  /* 0x00008805ff0085a7 */ /* 0x000ee40008001007 */
[----:B---3--:R-:W-:Y:S05]  /*df30*/  @!P0 BRA `(.L_x_115) ;  /* 0xfffffffc00f08947 */ /* 0x008fea000383ffff */
[----:B------:R-:W-:Y:S05]  /*df40*/  BRA `(.L_x_116) ;  /* 0xffffffe400607947 */ /* 0x000fea000383ffff */
.L_x_60:
[----:B------:R-:W-:-:S07]  /*df50*/  MOV R7, R6 ;  /* 0x0000000600077202 */ /* 0x000fce0000000f00 */
.L_x_117:
[----:B---3--:R3:W5:Y:S02]  /*df60*/  SYNCS.PHASECHK.TRANS64.TRYWAIT P0, [UR7+0x88], R7 ;  /* 0x00008807ff0075a7 */ /* 0x0087640008001107 */
[----:B-----5:R-:W-:Y:S05]  /*df70*/  @!P0 NANOSLEEP.SYNCS 0x989680 ;  /* 0x009896800000895d */ /* 0x020fea0003900000 */
[----:B------:R-:W5:Y:S02]  /*df80*/  @!P0 SYNCS.PHASECHK.TRANS64 P0, [UR7+0x88], R7 ;  /* 0x00008807ff0085a7 */ /* 0x000f640008001007 */
[----:B-----5:R-:W-:Y:S05]  /*df90*/  @!P0 BRA `(.L_x_117) ;  /* 0xfffffffc00f08947 */ /* 0x020fea000383ffff */
[----:B------:R-:W-:Y:S05]  /*dfa0*/  BRA `(.L_x_118) ;  /* 0xfffffff0008c7947 */ /* 0x000fea000383ffff */
        .weak           $__internal_0_$__cuda_sm10x_tcgen05_guardrail_trap_col_being_dealloced_not_returned_by_alloc
        .type           $__internal_0_$__cuda_sm10x_tcgen05_guardrail_trap_col_being_dealloced_not_returned_by_alloc,@function
        .size           $__internal_0_$__cuda_sm10x_tcgen05_guardrail_trap_col_being_dealloced_not_returned_by_alloc,($__internal_1_$__cuda_sm10x_tcgen05_guardrail_trap_phase_invalid_during_alloc - $__internal_0_$__cuda_sm10x_tcgen05_guardrail_trap_col_being_dealloced_not_returned_by_alloc)
$__internal_0_$__cuda_sm10x_tcgen05_guardrail_trap_col_being_dealloced_not_returned_by_alloc:
[----:B------:R-:W-:Y:S05]  /*dfb0*/  BPT.TRAP 0x1 ;  /* 0x000000040000795c */ /* 0x000fea0000300000 */
[----:B------:R-:W-:-:S04]  /*dfc0*/  HFMA2 R5, -RZ, RZ, 0, 0 ;  /* 0x00000000ff057431 */ /* 0x000fc800000001ff */
[----:B------:R-:W-:Y:S05]  /*dfd0*/  RET.REL.NODEC R4 `(kernel_cutlass_kernel_flash_attncuteflash_fwd_sm100FlashAttentionForwardSm100_object_at__tensor0000o19211101213_tensor0000o19211101213_tensor0000o12810111213_tensor0000o12811101213_tensor_0) ;  /* 0xffffff2004087950 */ /* 0x000fea0003c3ffff */
        .weak           $__internal_1_$__cuda_sm10x_tcgen05_guardrail_trap_phase_invalid_during_alloc
        .type           $__internal_1_$__cuda_sm10x_tcgen05_guardrail_trap_phase_invalid_during_alloc,@function
        .size           $__internal_1_$__cuda_sm10x_tcgen05_guardrail_trap_phase_invalid_during_alloc,($__internal_2_$__cuda_sm10x_tcgen05_guardrail_trap_unallocated_columns_being_dealloced - $__internal_1_$__cuda_sm10x_tcgen05_guardrail_trap_phase_invalid_during_alloc)
$__internal_1_$__cuda_sm10x_tcgen05_guardrail_trap_phase_invalid_during_alloc:
[----:B------:R-:W-:Y:S05]  /*dfe0*/  BPT.TRAP 0x1 ;  /* 0x000000040000795c */ /* 0x000fea0000300000 */
[----:B------:R-:W-:-:S04]  /*dff0*/  MOV R5, 0x0 ;  /* 0x0000000000057802 */ /* 0x000fc80000000f00 */
[----:B------:R-:W-:Y:S05]  /*e000*/  RET.REL.NODEC R4 `(kernel_cutlass_kernel_flash_attncuteflash_fwd_sm100FlashAttentionForwardSm100_object_at__tensor0000o19211101213_tensor0000o19211101213_tensor0000o12810111213_tensor0000o12811101213_tensor_0) ;  /* 0xffffff1c04fc7950 */ /* 0x000fea0003c3ffff */
        .weak           $__internal_2_$__cuda_sm10x_tcgen05_guardrail_trap_unallocated_columns_being_dealloced
        .type           $__internal_2_$__cuda_sm10x_tcgen05_guardrail_trap_unallocated_columns_being_dealloced,@function
        .size           $__internal_2_$__cuda_sm10x_tcgen05_guardrail_trap_unallocated_columns_being_dealloced,(.L_x_134 - $__internal_2_$__cuda_sm10x_tcgen05_guardrail_trap_unallocated_columns_being_dealloced)
$__internal_2_$__cuda_sm10x_tcgen05_guardrail_trap_unallocated_columns_being_dealloced:
[----:B------:R-:W-:Y:S05]  /*e010*/  BPT.TRAP 0x1 ;  /* 0x000000040000795c */ /* 0x000fea0000300000 */
[----:B------:R-:W-:-:S04]  /*e020*/  HFMA2 R5, -RZ, RZ, 0, 0 ;  /* 0x00000000ff057431 */ /* 0x000fc800000001ff */
[----:B------:R-:W-:Y:S05]  /*e030*/  RET.REL.NODEC R4 `(kernel_cutlass_kernel_flash_attncuteflash_fwd_sm100FlashAttentionForwardSm100_object_at__tensor0000o19211101213_tensor0000o19211101213_tensor0000o12810111213_tensor0000o12811101213_tensor_0) ;  /* 0xffffff1c04f07950 */ /* 0x000fea0003c3ffff */
.L_x_119:
[----:B------:R-:W-:-:S00]  /*e040*/  BRA `(.L_x_119) ;  /* 0xfffffffc00fc7947 */ /* 0x000fc0000383ffff */
[----:B------:R-:W-:-:S00]  /*e050*/  NOP ;  /* 0x0000000000007918 */ /* 0x000fc00000000000 */
        /* <DEDUP_REMOVED lines=10> */
.L_x_134:


//--------------------- .nv.shared.kernel_cutlass_kernel_flash_attncuteflash_fwd_sm100FlashAttentionForwardSm100_object_at__tensor0000o19211101213_tensor0000o19211101213_tensor0000o12810111213_tensor0000o12811101213_tensor_0 --------------------------
	.section	.nv.shared.kernel_cutlass_kernel_flash_attncuteflash_fwd_sm100FlashAttentionForwardSm100_object_at__tensor0000o19211101213_tensor0000o19211101213_tensor0000o12810111213_tensor0000o12811101213_tensor_0,"aw",@nobits
	.sectionflags	@""
	.align	1024
	.zero		1024


//--------------------- .nv.shared.reserved.0     --------------------------
	.section	.nv.shared.reserved.0,"aw",@nobits
	.align	8
	.weak		__nv_reservedSMEM_offset_0_alias
	.size		__nv_reservedSMEM_offset_0_alias, 0, 64
	.other		__nv_reservedSMEM_offset_0_alias,@"STO_CUDA_RESERVED_SHARED STV_DEFAULT"
__nv_reservedSMEM_offset_0_alias:
	.zero		0
.nv.shared.reserved.0:
	.zero		64
	.weak		__nv_reservedSMEM_allocation_phase
	.type		__nv_reservedSMEM_allocation_phase,@object
	.size		__nv_reservedSMEM_allocation_phase,(.L_0 - __nv_reservedSMEM_allocation_phase)
__nv_reservedSMEM_allocation_phase:
	.zero		1
.L_0:
	.zero		7
	.weak		__nv_reservedSMEM_devtool_atexit_pc
	.type		__nv_reservedSMEM_devtool_atexit_pc,@object
	.size		__nv_reservedSMEM_devtool_atexit_pc,(__nv_reservedSMEM_allocation_mask - __nv_reservedSMEM_devtool_atexit_pc)
__nv_reservedSMEM_devtool_atexit_pc:
	.zero		8
	.weak		__nv_reservedSMEM_allocation_mask
	.type		__nv_reservedSMEM_allocation_mask,@object
	.size		__nv_reservedSMEM_allocation_mask,(.L_2 - __nv_reservedSMEM_allocation_mask)
__nv_reservedSMEM_allocation_mask:
	.zero		4
.L_2:


//--------------------- .nv.constant0.kernel_cutlass_kernel_flash_attncuteflash_fwd_sm100FlashAttentionForwardSm100_object_at__tensor0000o19211101213_tensor0000o19211101213_tensor0000o12810111213_tensor0000o12811101213_tensor_0 --------------------------
	.section	.nv.constant0.kernel_cutlass_kernel_flash_attncuteflash_fwd_sm100FlashAttentionForwardSm100_object_at__tensor0000o19211101213_tensor0000o19211101213_tensor0000o12810111213_tensor0000o12811101213_tensor_0,"a",@progbits
	.sectionflags	@""
	.align	4
.nv.constant0.kernel_cutlass_kernel_flash_attncuteflash_fwd_sm100FlashAttentionForwardSm100_object_at__tensor0000o19211101213_tensor0000o19211101213_tensor0000o12810111213_tensor0000o12811101213_tensor_0:
	.zero		1640


//--------------------- SYMBOLS --------------------------

	.type		.nv.reservedSmem.offset0,@object
	.size		.nv.reservedSmem.offset0,0x4
	.type		.nv.reservedSmem.cap,@object
	.size		.nv.reservedSmem.cap,0x4
